// auto-generated by cutlass_sweep.gemm — config: {"arch": "sm_100", "cluster_m": 2, "cluster_n": 1, "dtype": "int8", "dtype_b": "int8", "layout": "nt", "stages": 0, "tile_k": 128, "tile_m": 64, "tile_n": 128}
#include "cutlass/cutlass.h"
#include "cutlass/gemm/collective/collective_builder.hpp"
#include "cutlass/gemm/device/gemm_universal_adapter.h"
#include "cutlass/gemm/kernel/gemm_universal.hpp"
#include "cutlass/epilogue/collective/collective_builder.hpp"

using ElemA = int8_t;
using ElemB = int8_t;
using ElemCD = int8_t;
using Acc  = int32_t;
using TileShape    = cute::Shape<cute::_64, cute::_128, cute::_128>;
using ClusterShape = cute::Shape<cute::_2, cute::_1, cute::_1>;

using CollectiveEpilogue = typename cutlass::epilogue::collective::CollectiveBuilder<
    cutlass::arch::Sm100, cutlass::arch::OpClassTensorOp,
    TileShape, ClusterShape,
    cutlass::epilogue::collective::EpilogueTileAuto,
    Acc, Acc,
    ElemCD, cutlass::layout::RowMajor, 128 / cutlass::sizeof_bits<ElemCD>::value,
    ElemCD, cutlass::layout::RowMajor, 128 / cutlass::sizeof_bits<ElemCD>::value,
    cutlass::epilogue::collective::EpilogueScheduleAuto
  >::CollectiveOp;

using CollectiveMainloop = typename cutlass::gemm::collective::CollectiveBuilder<
    cutlass::arch::Sm100, cutlass::arch::OpClassTensorOp,
    ElemA, cutlass::layout::RowMajor, 128 / cutlass::sizeof_bits<ElemA>::value,
    ElemB, cutlass::layout::ColumnMajor, 128 / cutlass::sizeof_bits<ElemB>::value,
    Acc,
    TileShape, ClusterShape,
    cutlass::gemm::collective::StageCountAutoCarveout<static_cast<int>(sizeof(typename CollectiveEpilogue::SharedStorage))>,
    cutlass::gemm::collective::KernelScheduleAuto
  >::CollectiveOp;

using GemmKernel = cutlass::gemm::kernel::GemmUniversal<
    cute::Shape<int,int,int,int>,
    CollectiveMainloop,
    CollectiveEpilogue
>;
using Gemm = cutlass::gemm::device::GemmUniversalAdapter<GemmKernel>;

// Force the device kernel symbol into the cubin without needing a host main.
auto* _anchor = &cutlass::device_kernel<GemmKernel>;


// ===== COMPILED SASS (sm_100a) =====

	.target	sm_100a

	.elftype	@"ET_EXEC"


//--------------------- .note.nv.tkinfo           --------------------------
	.section	.note.nv.tkinfo,"",@"SHT_NOTE"
	.sectionflags	@"SHF_NOTE_NV_TKINFO"
	.tkinfo
        /*0018*/ 	.word	0x00000002
        /*0030*/ 	.string	""
        /*0030*/ 	.string	"ptxas"
        /*0030*/ 	.string	"Cuda compilation tools, release 13.0, V13.0.88"
        /*0030*/ 	.string	"Build cuda_13.0.r13.0/compiler.36424714_0"
        /*0030*/ 	.string	"-arch sm_100a -m 64 "



//--------------------- .note.nv.cuinfo           --------------------------
	.section	.note.nv.cuinfo,"",@"SHT_NOTE"
	.sectionflags	@"SHF_NOTE_NV_CUINFO"
        /*0018*/ 	.short	0x0002
        /*001a*/ 	.short	0x0064
        /*001c*/ 	.short	0x0082
	.zero		2


//--------------------- .nv.info                  --------------------------
	.section	.nv.info,"",@"SHT_CUDA_INFO"
	.align	4


	//----- nvinfo : EIATTR_REGCOUNT
	.align		4
        /*0000*/ 	.byte	0x04, 0x2f
        /*0002*/ 	.short	(.L_19 - .L_18)
	.align		4
.L_18:
        /*0004*/ 	.word	index@(_ZN7cutlass13device_kernelINS_4gemm6kernel13GemmUniversalIN4cute5tupleIJiiiiEEENS1_10collective13CollectiveMmaINS1_35MainloopSm100TmaUmmaWarpSpecializedILi8ELi2ELi4ENS5_IJNS4_1CILi2EEENSA_ILi1EEESC_EEEEENS5_IJNSA_ILi64EEENSA_ILi128EEESG_EEEaNS5_IJlSC_lEEEaSI_NS4_8TiledMMAINS4_8MMA_AtomIJNS4_15SM100_MMA_S8_SSIaaiLi64ELi128ELNS4_4UMMA5MajorE0ELSN_0ELNSM_8SaturateE0EEEEEENS4_6LayoutINS5_IJSC_SC_SC_EEENS5_IJNSA_ILi0EEEST_ST_EEEEENS5_IJNS4_10UnderscoreESW_SW_EEEEENS4_13SM90_TMA_LOADENS4_14ComposedLayoutINS4_7SwizzleILi3ELi4ELi3EEENS4_18smem_ptr_flag_bitsILi8EEENSR_INS5_IJNSA_ILi8EEESG_EEENS5_IJSG_SC_EEEEEEEvNS4_8identityENS4_23SM90_TMA_LOAD_MULTICASTES19_vS1A_EENS_8epilogue10collective18CollectiveEpilogueINS1D_23Sm100TmaWarpSpecializedILi2ELi2ELi32ELb0ELb0EEEJSH_NS5_IJNSR_ISF_SC_EES1I_EEEaSI_aSI_NS1D_6fusion15FusionCallbacksIS1H_NS1K_17LinearCombinationIaiaiLNS_15FloatRoundStyleE2EEESH_S1J_JEEENS4_5SM1004TMEM4LOAD26SM100_TMEM_LOAD_16dp32b32xESZ_NS10_INS11_ILi2ELi4ELi3EEES14_NSR_INS5_IJS15_SF_EEENS5_IJSF_SC_EEEEEEENS4_39AutoVectorizingCopyWithAssumedAlignmentILi128EEENS4_14SM90_TMA_STOREES1Y_S20_S20_EEEvvEEEEvNT_6ParamsE)
        /*0008*/ 	.word	0x0000005a


	//----- nvinfo : EIATTR_FRAME_SIZE
	.align		4
.L_19:
        /*000c*/ 	.byte	0x04, 0x11
        /*000e*/ 	.short	(.L_21 - .L_20)
	.align		4
.L_20:
        /*0010*/ 	.word	index@($__internal_2_$__cuda_sm10x_tcgen05_guardrail_trap_unallocated_columns_being_dealloced)
        /*0014*/ 	.word	0x00000000


	//----- nvinfo : EIATTR_FRAME_SIZE
	.align		4
.L_21:
        /*0018*/ 	.byte	0x04, 0x11
        /*001a*/ 	.short	(.L_23 - .L_22)
	.align		4
.L_22:
        /*001c*/ 	.word	index@($__internal_1_$__cuda_sm10x_tcgen05_guardrail_trap_phase_invalid_during_alloc)
        /*0020*/ 	.word	0x00000000


	//----- nvinfo : EIATTR_FRAME_SIZE
	.align		4
.L_23:
        /*0024*/ 	.byte	0x04, 0x11
        /*0026*/ 	.short	(.L_25 - .L_24)
	.align		4
.L_24:
        /*0028*/ 	.word	index@($__internal_0_$__cuda_sm10x_tcgen05_guardrail_trap_col_being_dealloced_not_returned_by_alloc)
        /*002c*/ 	.word	0x00000000


	//----- nvinfo : EIATTR_FRAME_SIZE
	.align		4
.L_25:
        /*0030*/ 	.byte	0x04, 0x11
        /*0032*/ 	.short	(.L_27 - .L_26)
	.align		4
.L_26:
        /*0034*/ 	.word	index@(_ZN7cutlass13device_kernelINS_4gemm6kernel13GemmUniversalIN4cute5tupleIJiiiiEEENS1_10collective13CollectiveMmaINS1_35MainloopSm100TmaUmmaWarpSpecializedILi8ELi2ELi4ENS5_IJNS4_1CILi2EEENSA_ILi1EEESC_EEEEENS5_IJNSA_ILi64EEENSA_ILi128EEESG_EEEaNS5_IJlSC_lEEEaSI_NS4_8TiledMMAINS4_8MMA_AtomIJNS4_15SM100_MMA_S8_SSIaaiLi64ELi128ELNS4_4UMMA5MajorE0ELSN_0ELNSM_8SaturateE0EEEEEENS4_6LayoutINS5_IJSC_SC_SC_EEENS5_IJNSA_ILi0EEEST_ST_EEEEENS5_IJNS4_10UnderscoreESW_SW_EEEEENS4_13SM90_TMA_LOADENS4_14ComposedLayoutINS4_7SwizzleILi3ELi4ELi3EEENS4_18smem_ptr_flag_bitsILi8EEENSR_INS5_IJNSA_ILi8EEESG_EEENS5_IJSG_SC_EEEEEEEvNS4_8identityENS4_23SM90_TMA_LOAD_MULTICASTES19_vS1A_EENS_8epilogue10collective18CollectiveEpilogueINS1D_23Sm100TmaWarpSpecializedILi2ELi2ELi32ELb0ELb0EEEJSH_NS5_IJNSR_ISF_SC_EES1I_EEEaSI_aSI_NS1D_6fusion15FusionCallbacksIS1H_NS1K_17LinearCombinationIaiaiLNS_15FloatRoundStyleE2EEESH_S1J_JEEENS4_5SM1004TMEM4LOAD26SM100_TMEM_LOAD_16dp32b32xESZ_NS10_INS11_ILi2ELi4ELi3EEES14_NSR_INS5_IJS15_SF_EEENS5_IJSF_SC_EEEEEEENS4_39AutoVectorizingCopyWithAssumedAlignmentILi128EEENS4_14SM90_TMA_STOREES1Y_S20_S20_EEEvvEEEEvNT_6ParamsE)
        /*0038*/ 	.word	0x00000000


	//----- nvinfo : EIATTR_MIN_STACK_SIZE
	.align		4
.L_27:
        /*003c*/ 	.byte	0x04, 0x12
        /*003e*/ 	.short	(.L_29 - .L_28)
	.align		4
.L_28:
        /*0040*/ 	.word	index@(_ZN7cutlass13device_kernelINS_4gemm6kernel13GemmUniversalIN4cute5tupleIJiiiiEEENS1_10collective13CollectiveMmaINS1_35MainloopSm100TmaUmmaWarpSpecializedILi8ELi2ELi4ENS5_IJNS4_1CILi2EEENSA_ILi1EEESC_EEEEENS5_IJNSA_ILi64EEENSA_ILi128EEESG_EEEaNS5_IJlSC_lEEEaSI_NS4_8TiledMMAINS4_8MMA_AtomIJNS4_15SM100_MMA_S8_SSIaaiLi64ELi128ELNS4_4UMMA5MajorE0ELSN_0ELNSM_8SaturateE0EEEEEENS4_6LayoutINS5_IJSC_SC_SC_EEENS5_IJNSA_ILi0EEEST_ST_EEEEENS5_IJNS4_10UnderscoreESW_SW_EEEEENS4_13SM90_TMA_LOADENS4_14ComposedLayoutINS4_7SwizzleILi3ELi4ELi3EEENS4_18smem_ptr_flag_bitsILi8EEENSR_INS5_IJNSA_ILi8EEESG_EEENS5_IJSG_SC_EEEEEEEvNS4_8identityENS4_23SM90_TMA_LOAD_MULTICASTES19_vS1A_EENS_8epilogue10collective18CollectiveEpilogueINS1D_23Sm100TmaWarpSpecializedILi2ELi2ELi32ELb0ELb0EEEJSH_NS5_IJNSR_ISF_SC_EES1I_EEEaSI_aSI_NS1D_6fusion15FusionCallbacksIS1H_NS1K_17LinearCombinationIaiaiLNS_15FloatRoundStyleE2EEESH_S1J_JEEENS4_5SM1004TMEM4LOAD26SM100_TMEM_LOAD_16dp32b32xESZ_NS10_INS11_ILi2ELi4ELi3EEES14_NSR_INS5_IJS15_SF_EEENS5_IJSF_SC_EEEEEEENS4_39AutoVectorizingCopyWithAssumedAlignmentILi128EEENS4_14SM90_TMA_STOREES1Y_S20_S20_EEEvvEEEEvNT_6ParamsE)
        /*0044*/ 	.word	0x00000000
.L_29:


//--------------------- .nv.compat                --------------------------
	.section	.nv.compat,"",@"SHT_CUDA_COMPAT_INFO"
	.align	4
        /*0000*/ 	.byte	0x02, 0x09, 0x01, 0x00, 0x02, 0x02, 0x03, 0x00, 0x02, 0x05, 0x06, 0x00, 0x03, 0x07, 0x01, 0x01
        /*0010*/ 	.byte	0x02, 0x03, 0x01, 0x00, 0x02, 0x06, 0x01, 0x00, 0x04, 0x0b, 0x08, 0x00, 0x01, 0x00, 0x00, 0x00
        /*0020*/ 	.byte	0x00, 0x00, 0x00, 0x00


//--------------------- .nv.info._ZN7cutlass13device_kernelINS_4gemm6kernel13GemmUniversalIN4cute5tupleIJiiiiEEENS1_10collective13CollectiveMmaINS1_35MainloopSm100TmaUmmaWarpSpecializedILi8ELi2ELi4ENS5_IJNS4_1CILi2EEENSA_ILi1EEESC_EEEEENS5_IJNSA_ILi64EEENSA_ILi128EEESG_EEEaNS5_IJlSC_lEEEaSI_NS4_8TiledMMAINS4_8MMA_AtomIJNS4_15SM100_MMA_S8_SSIaaiLi64ELi128ELNS4_4UMMA5MajorE0ELSN_0ELNSM_8SaturateE0EEEEEENS4_6LayoutINS5_IJSC_SC_SC_EEENS5_IJNSA_ILi0EEEST_ST_EEEEENS5_IJNS4_10UnderscoreESW_SW_EEEEENS4_13SM90_TMA_LOADENS4_14ComposedLayoutINS4_7SwizzleILi3ELi4ELi3EEENS4_18smem_ptr_flag_bitsILi8EEENSR_INS5_IJNSA_ILi8EEESG_EEENS5_IJSG_SC_EEEEEEEvNS4_8identityENS4_23SM90_TMA_LOAD_MULTICASTES19_vS1A_EENS_8epilogue10collective18CollectiveEpilogueINS1D_23Sm100TmaWarpSpecializedILi2ELi2ELi32ELb0ELb0EEEJSH_NS5_IJNSR_ISF_SC_EES1I_EEEaSI_aSI_NS1D_6fusion15FusionCallbacksIS1H_NS1K_17LinearCombinationIaiaiLNS_15FloatRoundStyleE2EEESH_S1J_JEEENS4_5SM1004TMEM4LOAD26SM100_TMEM_LOAD_16dp32b32xESZ_NS10_INS11_ILi2ELi4ELi3EEES14_NSR_INS5_IJS15_SF_EEENS5_IJSF_SC_EEEEEEENS4_39AutoVectorizingCopyWithAssumedAlignmentILi128EEENS4_14SM90_TMA_STOREES1Y_S20_S20_EEEvvEEEEvNT_6ParamsE --------------------------
	.section	.nv.info._ZN7cutlass13device_kernelINS_4gemm6kernel13GemmUniversalIN4cute5tupleIJiiiiEEENS1_10collective13CollectiveMmaINS1_35MainloopSm100TmaUmmaWarpSpecializedILi8ELi2ELi4ENS5_IJNS4_1CILi2EEENSA_ILi1EEESC_EEEEENS5_IJNSA_ILi64EEENSA_ILi128EEESG_EEEaNS5_IJlSC_lEEEaSI_NS4_8TiledMMAINS4_8MMA_AtomIJNS4_15SM100_MMA_S8_SSIaaiLi64ELi128ELNS4_4UMMA5MajorE0ELSN_0ELNSM_8SaturateE0EEEEEENS4_6LayoutINS5_IJSC_SC_SC_EEENS5_IJNSA_ILi0EEEST_ST_EEEEENS5_IJNS4_10UnderscoreESW_SW_EEEEENS4_13SM90_TMA_LOADENS4_14ComposedLayoutINS4_7SwizzleILi3ELi4ELi3EEENS4_18smem_ptr_flag_bitsILi8EEENSR_INS5_IJNSA_ILi8EEESG_EEENS5_IJSG_SC_EEEEEEEvNS4_8identityENS4_23SM90_TMA_LOAD_MULTICASTES19_vS1A_EENS_8epilogue10collective18CollectiveEpilogueINS1D_23Sm100TmaWarpSpecializedILi2ELi2ELi32ELb0ELb0EEEJSH_NS5_IJNSR_ISF_SC_EES1I_EEEaSI_aSI_NS1D_6fusion15FusionCallbacksIS1H_NS1K_17LinearCombinationIaiaiLNS_15FloatRoundStyleE2EEESH_S1J_JEEENS4_5SM1004TMEM4LOAD26SM100_TMEM_LOAD_16dp32b32xESZ_NS10_INS11_ILi2ELi4ELi3EEES14_NSR_INS5_IJS15_SF_EEENS5_IJSF_SC_EEEEEEENS4_39AutoVectorizingCopyWithAssumedAlignmentILi128EEENS4_14SM90_TMA_STOREES1Y_S20_S20_EEEvvEEEEvNT_6ParamsE,"",@"SHT_CUDA_INFO"
	.sectionflags	@""
	.align	4


	//----- nvinfo : EIATTR_CUDA_API_VERSION
	.align		4
        /*0000*/ 	.byte	0x04, 0x37
        /*0002*/ 	.short	(.L_31 - .L_30)
.L_30:
        /*0004*/ 	.word	0x00000082


	//----- nvinfo : EIATTR_KPARAM_INFO
	.align		4
.L_31:
        /*0008*/ 	.byte	0x04, 0x17
        /*000a*/ 	.short	(.L_33 - .L_32)
.L_32:
        /*000c*/ 	.word	0x00000000
        /*0010*/ 	.short	0x0000
        /*0012*/ 	.short	0x0000
        /*0014*/ 	.byte	0x00, 0xf0, 0x01, 0x20


	//----- nvinfo : EIATTR_AT_ENTRY_FRAGMENTS
	.align		4
.L_33:
        /*0018*/ 	.byte	0x04, 0x4f
        /*001a*/ 	.short	(.L_35 - .L_34)


	//   ....[0]....
.L_34:
        /*001c*/ 	.word	0x00000006


	//----- nvinfo : EIATTR_RESERVED_SMEM_USED
	.align		4
.L_35:
        /*0020*/ 	.byte	0x01, 0x41
	.zero		2


	//----- nvinfo : EIATTR_SPARSE_MMA_MASK
	.align		4
        /*0024*/ 	.byte	0x03, 0x50
        /*0026*/ 	.short	0x0000


	//----- nvinfo : EIATTR_TCGEN05_1CTA_USED
	.align		4
        /*0028*/ 	.byte	0x01, 0x51
	.zero		2


	//----- nvinfo : EIATTR_MAXREG_COUNT
	.align		4
        /*002c*/ 	.byte	0x03, 0x1b
        /*002e*/ 	.short	0x00ff


	//----- nvinfo : EIATTR_NUM_BARRIERS
	.align		4
        /*0030*/ 	.byte	0x02, 0x4c
        /*0032*/ 	.byte	0x07
	.zero		1


	//----- nvinfo : EIATTR_EXTERNS
	.align		4
        /*0034*/ 	.byte	0x04, 0x0f
        /*0036*/ 	.short	(.L_37 - .L_36)


	//   ....[0]....
	.align		4
.L_36:
        /*0038*/ 	.word	index@(__assertfail)


	//----- nvinfo : EIATTR_MERCURY_ISA_VERSION
	.align		4
.L_37:
        /*003c*/ 	.byte	0x03, 0x5f
        /*003e*/ 	.short	0x0101


	//----- nvinfo : EIATTR_INT_WARP_WIDE_INSTR_OFFSETS
	.align		4
        /*0040*/ 	.byte	0x04, 0x31
        /*0042*/ 	.short	(.L_39 - .L_38)


	//   ....[0]....
.L_38:
        /*0044*/ 	.word	0x00003f40


	//   ....[1]....
        /*0048*/ 	.word	0x00003f70


	//   ....[2]....
        /*004c*/ 	.word	0x00003f90


	//   ....[3]....
        /*0050*/ 	.word	0x00004b40


	//   ....[4]....
        /*0054*/ 	.word	0x00004bb0


	//   ....[5]....
        /*0058*/ 	.word	0x00004cb0


	//   ....[6]....
        /*005c*/ 	.word	0x00004d60


	//----- nvinfo : EIATTR_COOP_GROUP_MASK_REGIDS
	.align		4
.L_39:
        /*0060*/ 	.byte	0x04, 0x29
        /*0062*/ 	.short	(.L_41 - .L_40)


	//   ....[0]....
.L_40:
        /*0064*/ 	.word	0xffffffff


	//   ....[1]....
        /*0068*/ 	.word	0xffffffff


	//   ....[2]....
        /*006c*/ 	.word	0xffffffff


	//   ....[3]....
        /*0070*/ 	.word	0xffffffff


	//   ....[4]....
        /*0074*/ 	.word	0xffffffff


	//   ....[5]....
        /*0078*/ 	.word	0xffffffff


	//   ....[6]....
        /*007c*/ 	.word	0xffffffff


	//   ....[7]....
        /*0080*/ 	.word	0xffffffff


	//   ....[8]....
        /*0084*/ 	.word	0xffffffff


	//   ....[9]....
        /*0088*/ 	.word	0xffffffff


	//   ....[10]....
        /*008c*/ 	.word	0xffffffff


	//   ....[11]....
        /*0090*/ 	.word	0xffffffff


	//   ....[12]....
        /*0094*/ 	.word	0xffffffff


	//   ....[13]....
        /*0098*/ 	.word	0xffffffff


	//----- nvinfo : EIATTR_COOP_GROUP_INSTR_OFFSETS
	.align		4
.L_41:
        /*009c*/ 	.byte	0x04, 0x28
        /*009e*/ 	.short	(.L_43 - .L_42)


	//   ....[0]....
.L_42:
        /*00a0*/ 	.word	0x00000080


	//   ....[1]....
        /*00a4*/ 	.word	0x000004f0


	//   ....[2]....
        /*00a8*/ 	.word	0x00000730


	//   ....[3]....
        /*00ac*/ 	.word	0x00000890


	//   ....[4]....
        /*00b0*/ 	.word	0x00000990


	//   ....[5]....
        /*00b4*/ 	.word	0x00000b00


	//   ....[6]....
        /*00b8*/ 	.word	0x00000ca0


	//   ....[7]....
        /*00bc*/ 	.word	0x00000e60


	//   ....[8]....
        /*00c0*/ 	.word	0x00002040


	//   ....[9]....
        /*00c4*/ 	.word	0x00003130


	//   ....[10]....
        /*00c8*/ 	.word	0x00003340


	//   ....[11]....
        /*00cc*/ 	.word	0x00003370


	//   ....[12]....
        /*00d0*/ 	.word	0x00003e20


	//   ....[13]....
        /*00d4*/ 	.word	0x00004050


	//----- nvinfo : EIATTR_VRC_CTA_INIT_COUNT
	.align		4
.L_43:
        /*00d8*/ 	.byte	0x02, 0x4a
        /*00da*/ 	.byte	0x80
	.zero		1


	//----- nvinfo : EIATTR_SYSCALL_OFFSETS
	.align		4
        /*00dc*/ 	.byte	0x04, 0x46
        /*00de*/ 	.short	(.L_45 - .L_44)


	//   ....[0]....
.L_44:
        /*00e0*/ 	.word	0x00005960


	//   ....[1]....
        /*00e4*/ 	.word	0x00005aa0


	//   ....[2]....
        /*00e8*/ 	.word	0x000062d0


	//   ....[3]....
        /*00ec*/ 	.word	0x00007070


	//----- nvinfo : EIATTR_MBARRIER_INSTR_OFFSETS
	.align		4
.L_45:
        /*00f0*/ 	.byte	0x04, 0x39
        /*00f2*/ 	.short	(.L_47 - .L_46)


	//   ....[0]....
.L_46:
        /*00f4*/ 	.word	0x00000610
        /*00f8*/ 	.word	0x000000ff
        /*00fc*/ 	.word	0x00000000
        /*0100*/ 	.short	0x0100
        /*0102*/ 	.byte	0x04
	.zero		1


	//   ....[1]....
        /*0104*/ 	.word	0x00000620
        /*0108*/ 	.word	0x000000ff
        /*010c*/ 	.word	0x00000040
        /*0110*/ 	.short	0x0100
        /*0112*/ 	.byte	0x04
	.zero		1


	//   ....[2]....
        /*0114*/ 	.word	0x00000630
        /*0118*/ 	.word	0x000000ff
        /*011c*/ 	.word	0x00000008
        /*0120*/ 	.short	0x0100
        /*0122*/ 	.byte	0x04
	.zero		1


	//   ....[3]....
        /*0124*/ 	.word	0x00000640
        /*0128*/ 	.word	0x000000ff
        /*012c*/ 	.word	0x00000048
        /*0130*/ 	.short	0x0100
        /*0132*/ 	.byte	0x04
	.zero		1


	//   ....[4]....
        /*0134*/ 	.word	0x00000650
        /*0138*/ 	.word	0x000000ff
        /*013c*/ 	.word	0x00000010
        /*0140*/ 	.short	0x0100
        /*0142*/ 	.byte	0x04
	.zero		1


	//   ....[5]....
        /*0144*/ 	.word	0x00000660
        /*0148*/ 	.word	0x000000ff
        /*014c*/ 	.word	0x00000050
        /*0150*/ 	.short	0x0100
        /*0152*/ 	.byte	0x04
	.zero		1


	//   ....[6]....
        /*0154*/ 	.word	0x00000670
        /*0158*/ 	.word	0x000000ff
        /*015c*/ 	.word	0x00000018
        /*0160*/ 	.short	0x0100
        /*0162*/ 	.byte	0x04
	.zero		1


	//   ....[7]....
        /*0164*/ 	.word	0x00000680
        /*0168*/ 	.word	0x000000ff
        /*016c*/ 	.word	0x00000058
        /*0170*/ 	.short	0x0100
        /*0172*/ 	.byte	0x04
	.zero		1


	//   ....[8]....
        /*0174*/ 	.word	0x00000690
        /*0178*/ 	.word	0x000000ff
        /*017c*/ 	.word	0x00000020
        /*0180*/ 	.short	0x0100
        /*0182*/ 	.byte	0x04
	.zero		1


	//   ....[9]....
        /*0184*/ 	.word	0x000006a0
        /*0188*/ 	.word	0x000000ff
        /*018c*/ 	.word	0x00000060
        /*0190*/ 	.short	0x0100
        /*0192*/ 	.byte	0x04
	.zero		1


	//   ....[10]....
        /*0194*/ 	.word	0x000006b0
        /*0198*/ 	.word	0x000000ff
        /*019c*/ 	.word	0x00000028
        /*01a0*/ 	.short	0x0100
        /*01a2*/ 	.byte	0x04
	.zero		1


	//   ....[11]....
        /*01a4*/ 	.word	0x000006c0
        /*01a8*/ 	.word	0x000000ff
        /*01ac*/ 	.word	0x00000068
        /*01b0*/ 	.short	0x0100
        /*01b2*/ 	.byte	0x04
	.zero		1


	//   ....[12]....
        /*01b4*/ 	.word	0x000006d0
        /*01b8*/ 	.word	0x000000ff
        /*01bc*/ 	.word	0x00000030
        /*01c0*/ 	.short	0x0100
        /*01c2*/ 	.byte	0x04
	.zero		1


	//   ....[13]....
        /*01c4*/ 	.word	0x000006e0
        /*01c8*/ 	.word	0x000000ff
        /*01cc*/ 	.word	0x00000070
        /*01d0*/ 	.short	0x0100
        /*01d2*/ 	.byte	0x04
	.zero		1


	//   ....[14]....
        /*01d4*/ 	.word	0x000006f0
        /*01d8*/ 	.word	0x000000ff
        /*01dc*/ 	.word	0x00000038
        /*01e0*/ 	.short	0x0100
        /*01e2*/ 	.byte	0x04
	.zero		1


	//   ....[15]....
        /*01e4*/ 	.word	0x00000700
        /*01e8*/ 	.word	0x000000ff
        /*01ec*/ 	.word	0x00000078
        /*01f0*/ 	.short	0x0100
        /*01f2*/ 	.byte	0x04
	.zero		1


	//   ....[16]....
        /*01f4*/ 	.word	0x00000840
        /*01f8*/ 	.word	0x000000ff
        /*01fc*/ 	.word	0x00000080
        /*0200*/ 	.short	0x0100
        /*0202*/ 	.byte	0x04
	.zero		1


	//   ....[17]....
        /*0204*/ 	.word	0x00000850
        /*0208*/ 	.word	0x000000ff
        /*020c*/ 	.word	0x00000090
        /*0210*/ 	.short	0x0100
        /*0212*/ 	.byte	0x04
	.zero		1


	//   ....[18]....
        /*0214*/ 	.word	0x00000860
        /*0218*/ 	.word	0x000000ff
        /*021c*/ 	.word	0x00000088
        /*0220*/ 	.short	0x0100
        /*0222*/ 	.byte	0x04
	.zero		1


	//   ....[19]....
        /*0224*/ 	.word	0x00000870
        /*0228*/ 	.word	0x000000ff
        /*022c*/ 	.word	0x00000098
        /*0230*/ 	.short	0x0100
        /*0232*/ 	.byte	0x04
	.zero		1


	//   ....[20]....
        /*0234*/ 	.word	0x00000960
        /*0238*/ 	.word	0x000000ff
        /*023c*/ 	.word	0x000000a0
        /*0240*/ 	.short	0x0100
        /*0242*/ 	.byte	0x06
	.zero		1


	//   ....[21]....
        /*0244*/ 	.word	0x00000970
        /*0248*/ 	.word	0x000000ff
        /*024c*/ 	.word	0x000000a8
        /*0250*/ 	.short	0x0100
        /*0252*/ 	.byte	0x06
	.zero		1


	//   ....[22]....
        /*0254*/ 	.word	0x00000ab0
        /*0258*/ 	.word	0x000000ff
        /*025c*/ 	.word	0x000000b0
        /*0260*/ 	.short	0x0100
        /*0262*/ 	.byte	0x06
	.zero		1


	//   ....[23]....
        /*0264*/ 	.word	0x00000ac0
        /*0268*/ 	.word	0x000000ff
        /*026c*/ 	.word	0x000000c0
        /*0270*/ 	.short	0x0100
        /*0272*/ 	.byte	0x06
	.zero		1


	//   ....[24]....
        /*0274*/ 	.word	0x00000ad0
        /*0278*/ 	.word	0x000000ff
        /*027c*/ 	.word	0x000000b8
        /*0280*/ 	.short	0x0100
        /*0282*/ 	.byte	0x06
	.zero		1


	//   ....[25]....
        /*0284*/ 	.word	0x00000ae0
        /*0288*/ 	.word	0x000000ff
        /*028c*/ 	.word	0x000000c8
        /*0290*/ 	.short	0x0100
        /*0292*/ 	.byte	0x06
	.zero		1


	//   ....[26]....
        /*0294*/ 	.word	0x00000c10
        /*0298*/ 	.word	0x000000ff
        /*029c*/ 	.word	0x000000d0
        /*02a0*/ 	.short	0x0100
        /*02a2*/ 	.byte	0x04
	.zero		1


	//   ....[27]....
        /*02a4*/ 	.word	0x00000c20
        /*02a8*/ 	.word	0x000000ff
        /*02ac*/ 	.word	0x000000f0
        /*02b0*/ 	.short	0x0100
        /*02b2*/ 	.byte	0x04
	.zero		1


	//   ....[28]....
        /*02b4*/ 	.word	0x00000c30
        /*02b8*/ 	.word	0x000000ff
        /*02bc*/ 	.word	0x000000d8
        /*02c0*/ 	.short	0x0100
        /*02c2*/ 	.byte	0x04
	.zero		1


	//   ....[29]....
        /*02c4*/ 	.word	0x00000c40
        /*02c8*/ 	.word	0x000000ff
        /*02cc*/ 	.word	0x000000f8
        /*02d0*/ 	.short	0x0100
        /*02d2*/ 	.byte	0x04
	.zero		1


	//   ....[30]....
        /*02d4*/ 	.word	0x00000c50
        /*02d8*/ 	.word	0x000000ff
        /*02dc*/ 	.word	0x000000e0
        /*02e0*/ 	.short	0x0100
        /*02e2*/ 	.byte	0x04
	.zero		1


	//   ....[31]....
        /*02e4*/ 	.word	0x00000c60
        /*02e8*/ 	.word	0x000000ff
        /*02ec*/ 	.word	0x00000100
        /*02f0*/ 	.short	0x0100
        /*02f2*/ 	.byte	0x04
	.zero		1


	//   ....[32]....
        /*02f4*/ 	.word	0x00000c70
        /*02f8*/ 	.word	0x000000ff
        /*02fc*/ 	.word	0x000000e8
        /*0300*/ 	.short	0x0100
        /*0302*/ 	.byte	0x04
	.zero		1


	//   ....[33]....
        /*0304*/ 	.word	0x00000c80
        /*0308*/ 	.word	0x000000ff
        /*030c*/ 	.word	0x00000108
        /*0310*/ 	.short	0x0100
        /*0312*/ 	.byte	0x04
	.zero		1


	//   ....[34]....
        /*0314*/ 	.word	0x00000d70
        /*0318*/ 	.word	0x000000ff
        /*031c*/ 	.word	0x00000110
        /*0320*/ 	.short	0x0100
        /*0322*/ 	.byte	0x04
	.zero		1


	//   ....[35]....
        /*0324*/ 	.word	0x00000d80
        /*0328*/ 	.word	0x000000ff
        /*032c*/ 	.word	0x00000120
        /*0330*/ 	.short	0x0100
        /*0332*/ 	.byte	0x04
	.zero		1


	//   ....[36]....
        /*0334*/ 	.word	0x00000d90
        /*0338*/ 	.word	0x000000ff
        /*033c*/ 	.word	0x00000118
        /*0340*/ 	.short	0x0100
        /*0342*/ 	.byte	0x04
	.zero		1


	//   ....[37]....
        /*0344*/ 	.word	0x00000da0
        /*0348*/ 	.word	0x000000ff
        /*034c*/ 	.word	0x00000128
        /*0350*/ 	.short	0x0100
        /*0352*/ 	.byte	0x04
	.zero		1


	//   ....[38]....
        /*0354*/ 	.word	0x000018c0
        /*0358*/ 	.word	0x00000000
        /*035c*/ 	.word	0x00000120
        /*0360*/ 	.short	0x010a
        /*0362*/ 	.byte	0xff
	.zero		1


	//   ....[39]....
        /*0364*/ 	.word	0x000018f0
        /*0368*/ 	.word	0x00000000
        /*036c*/ 	.word	0x00000110
        /*0370*/ 	.short	0x0101
        /*0372*/ 	.byte	0xff
	.zero		1


	//   ....[40]....
        /*0374*/ 	.word	0x000019c0
        /*0378*/ 	.word	0x000000ff
        /*037c*/ 	.word	0x00000040
        /*0380*/ 	.short	0x010a
        /*0382*/ 	.byte	0x04
	.zero		1


	//   ....[41]....
        /*0384*/ 	.word	0x00001a40
        /*0388*/ 	.word	0x000000ff
        /*038c*/ 	.word	0x00000040
        /*0390*/ 	.short	0x010a
        /*0392*/ 	.byte	0x21
	.zero		1


	//   ....[42]....
        /*0394*/ 	.word	0x00001bd0
        /*0398*/ 	.word	0x000000ff
        /*039c*/ 	.word	0x00000040
        /*03a0*/ 	.short	0x010a
        /*03a2*/ 	.byte	0x08
	.zero		1


	//   ....[43]....
        /*03a4*/ 	.word	0x00001cf0
        /*03a8*/ 	.word	0x000000ff
        /*03ac*/ 	.word	0x000000a8
        /*03b0*/ 	.short	0x0101
        /*03b2*/ 	.byte	0x06
	.zero		1


	//   ....[44]....
        /*03b4*/ 	.word	0x00001d10
        /*03b8*/ 	.word	0x000000ff
        /*03bc*/ 	.word	0x00000040
        /*03c0*/ 	.short	0x010a
        /*03c2*/ 	.byte	0x04
	.zero		1


	//   ....[45]....
        /*03c4*/ 	.word	0x00001d90
        /*03c8*/ 	.word	0x000000ff
        /*03cc*/ 	.word	0x00000040
        /*03d0*/ 	.short	0x010a
        /*03d2*/ 	.byte	0x11
	.zero		1


	//   ....[46]....
        /*03d4*/ 	.word	0x00001fa0
        /*03d8*/ 	.word	0x000000ff
        /*03dc*/ 	.word	0x00000040
        /*03e0*/ 	.short	0x010a
        /*03e2*/ 	.byte	0x07
	.zero		1


	//   ....[47]....
        /*03e4*/ 	.word	0x00002070
        /*03e8*/ 	.word	0x00000003
        /*03ec*/ 	.word	0x000000b0
        /*03f0*/ 	.short	0x010a
        /*03f2*/ 	.byte	0xff
	.zero		1


	//   ....[48]....
        /*03f4*/ 	.word	0x000021c0
        /*03f8*/ 	.word	0x00000000
        /*03fc*/ 	.word	0x00000000
        /*0400*/ 	.short	0x0101
        /*0402*/ 	.byte	0xff
	.zero		1


	//   ....[49]....
        /*0404*/ 	.word	0x00002770
        /*0408*/ 	.word	0x000000ff
        /*040c*/ 	.word	0x00000000
        /*0410*/ 	.short	0x010a
        /*0412*/ 	.byte	0x04
	.zero		1


	//   ....[50]....
        /*0414*/ 	.word	0x00002800
        /*0418*/ 	.word	0x000000ff
        /*041c*/ 	.word	0x00000000
        /*0420*/ 	.short	0x010a
        /*0422*/ 	.byte	0x05
	.zero		1


	//   ....[51]....
        /*0424*/ 	.word	0x00002890
        /*0428*/ 	.word	0x000000ff
        /*042c*/ 	.word	0x00000000
        /*0430*/ 	.short	0x010a
        /*0432*/ 	.byte	0x05
	.zero		1


	//   ....[52]....
        /*0434*/ 	.word	0x00002920
        /*0438*/ 	.word	0x000000ff
        /*043c*/ 	.word	0x00000000
        /*0440*/ 	.short	0x010a
        /*0442*/ 	.byte	0x05
	.zero		1


	//   ....[53]....
        /*0444*/ 	.word	0x000029b0
        /*0448*/ 	.word	0x000000ff
        /*044c*/ 	.word	0x00000000
        /*0450*/ 	.short	0x010a
        /*0452*/ 	.byte	0x05
	.zero		1


	//   ....[54]....
        /*0454*/ 	.word	0x00002a40
        /*0458*/ 	.word	0x000000ff
        /*045c*/ 	.word	0x00000000
        /*0460*/ 	.short	0x010a
        /*0462*/ 	.byte	0x05
	.zero		1


	//   ....[55]....
        /*0464*/ 	.word	0x00002ad0
        /*0468*/ 	.word	0x000000ff
        /*046c*/ 	.word	0x00000000
        /*0470*/ 	.short	0x010a
        /*0472*/ 	.byte	0x05
	.zero		1


	//   ....[56]....
        /*0474*/ 	.word	0x00002b70
        /*0478*/ 	.word	0x00000000
        /*047c*/ 	.word	0x00000000
        /*0480*/ 	.short	0x010a
        /*0482*/ 	.byte	0xff
	.zero		1


	//   ....[57]....
        /*0484*/ 	.word	0x00002c90
        /*0488*/ 	.word	0x00000002
        /*048c*/ 	.word	0x00000110
        /*0490*/ 	.short	0x010a
        /*0492*/ 	.byte	0xff
	.zero		1


	//   ....[58]....
        /*0494*/ 	.word	0x00002d00
        /*0498*/ 	.word	0x00000002
        /*049c*/ 	.word	0x00000000
        /*04a0*/ 	.short	0x0101
        /*04a2*/ 	.byte	0xff
	.zero		1


	//   ....[59]....
        /*04a4*/ 	.word	0x00002d20
        /*04a8*/ 	.word	0x000000ff
        /*04ac*/ 	.word	0x000000c0
        /*04b0*/ 	.short	0x010a
        /*04b2*/ 	.byte	0x04
	.zero		1


	//   ....[60]....
        /*04b4*/ 	.word	0x00002e40
        /*04b8*/ 	.word	0x00000002
        /*04bc*/ 	.word	0x000000b0
        /*04c0*/ 	.short	0x010a
        /*04c2*/ 	.byte	0xff
	.zero		1


	//   ....[61]....
        /*04c4*/ 	.word	0x00002f40
        /*04c8*/ 	.word	0x00000002
        /*04cc*/ 	.word	0x00000000
        /*04d0*/ 	.short	0x0101
        /*04d2*/ 	.byte	0xff
	.zero		1


	//   ....[62]....
        /*04d4*/ 	.word	0x00002fd0
        /*04d8*/ 	.word	0x000000ff
        /*04dc*/ 	.word	0x000000c0
        /*04e0*/ 	.short	0x0106
        /*04e2*/ 	.byte	0x04
	.zero		1


	//   ....[63]....
        /*04e4*/ 	.word	0x00002ff0
        /*04e8*/ 	.word	0x000000ff
        /*04ec*/ 	.word	0x000000c0
        /*04f0*/ 	.short	0x010a
        /*04f2*/ 	.byte	0x04
	.zero		1


	//   ....[64]....
        /*04f4*/ 	.word	0x00003080
        /*04f8*/ 	.word	0x000000ff
        /*04fc*/ 	.word	0x000000c0
        /*0500*/ 	.short	0x0106
        /*0502*/ 	.byte	0x07
	.zero		1


	//   ....[65]....
        /*0504*/ 	.word	0x000030c0
        /*0508*/ 	.word	0x00000000
        /*050c*/ 	.word	0x000000c0
        /*0510*/ 	.short	0x010a
        /*0512*/ 	.byte	0xff
	.zero		1


	//   ....[66]....
        /*0514*/ 	.word	0x00003610
        /*0518*/ 	.word	0x00000000
        /*051c*/ 	.word	0x000000b0
        /*0520*/ 	.short	0x010a
        /*0522*/ 	.byte	0xff
	.zero		1


	//   ....[67]....
        /*0524*/ 	.word	0x00003710
        /*0528*/ 	.word	0x00000003
        /*052c*/ 	.word	0x00000000
        /*0530*/ 	.short	0x0101
        /*0532*/ 	.byte	0xff
	.zero		1


	//   ....[68]....
        /*0534*/ 	.word	0x00003720
        /*0538*/ 	.word	0x000000ff
        /*053c*/ 	.word	0x00000000
        /*0540*/ 	.short	0x010a
        /*0542*/ 	.byte	0x04
	.zero		1


	//   ....[69]....
        /*0544*/ 	.word	0x000037a0
        /*0548*/ 	.word	0x000000ff
        /*054c*/ 	.word	0x000000f0
        /*0550*/ 	.short	0x010a
        /*0552*/ 	.byte	0x1f
	.zero		1


	//   ....[70]....
        /*0554*/ 	.word	0x00003880
        /*0558*/ 	.word	0x000000ff
        /*055c*/ 	.word	0x00000000
        /*0560*/ 	.short	0x010a
        /*0562*/ 	.byte	0x05
	.zero		1


	//   ....[71]....
        /*0564*/ 	.word	0x000039c0
        /*0568*/ 	.word	0x000000ff
        /*056c*/ 	.word	0x00000000
        /*0570*/ 	.short	0x010a
        /*0572*/ 	.byte	0x04
	.zero		1


	//   ....[72]....
        /*0574*/ 	.word	0x00003c50
        /*0578*/ 	.word	0x000000ff
        /*057c*/ 	.word	0x00000000
        /*0580*/ 	.short	0x010a
        /*0582*/ 	.byte	0x04
	.zero		1


	//   ....[73]....
        /*0584*/ 	.word	0x00003ce0
        /*0588*/ 	.word	0x000000ff
        /*058c*/ 	.word	0x00000000
        /*0590*/ 	.short	0x010a
        /*0592*/ 	.byte	0x05
	.zero		1


	//   ....[74]....
        /*0594*/ 	.word	0x00003d70
        /*0598*/ 	.word	0x000000ff
        /*059c*/ 	.word	0x00000000
        /*05a0*/ 	.short	0x010a
        /*05a2*/ 	.byte	0x05
	.zero		1


	//   ....[75]....
        /*05a4*/ 	.word	0x00003e00
        /*05a8*/ 	.word	0x000000ff
        /*05ac*/ 	.word	0x00000000
        /*05b0*/ 	.short	0x010a
        /*05b2*/ 	.byte	0x04
	.zero		1


	//   ....[76]....
        /*05b4*/ 	.word	0x00004300
        /*05b8*/ 	.word	0x00000008
        /*05bc*/ 	.word	0x000000b0
        /*05c0*/ 	.short	0x010a
        /*05c2*/ 	.byte	0xff
	.zero		1


	//   ....[77]....
        /*05c4*/ 	.word	0x00004470
        /*05c8*/ 	.word	0x00000000
        /*05cc*/ 	.word	0x00000000
        /*05d0*/ 	.short	0x0101
        /*05d2*/ 	.byte	0xff
	.zero		1


	//   ....[78]....
        /*05d4*/ 	.word	0x00004950
        /*05d8*/ 	.word	0x000000ff
        /*05dc*/ 	.word	0x000000a8
        /*05e0*/ 	.short	0x010a
        /*05e2*/ 	.byte	0x15
	.zero		1


	//   ....[79]....
        /*05e4*/ 	.word	0x00004ae0
        /*05e8*/ 	.word	0x000000ff
        /*05ec*/ 	.word	0x00000090
        /*05f0*/ 	.short	0x010a
        /*05f2*/ 	.byte	0x15
	.zero		1


	//   ....[80]....
        /*05f4*/ 	.word	0x00004c50
        /*05f8*/ 	.word	0x000000ff
        /*05fc*/ 	.word	0x00000080
        /*0600*/ 	.short	0x010b
        /*0602*/ 	.byte	0x15
	.zero		1


	//   ....[81]....
        /*0604*/ 	.word	0x00004c70
        /*0608*/ 	.word	0x000000ff
        /*060c*/ 	.word	0x00000000
        /*0610*/ 	.short	0x0101
        /*0612*/ 	.byte	0x04
	.zero		1


	//   ....[82]....
        /*0614*/ 	.word	0x00004c80
        /*0618*/ 	.word	0x000000ff
        /*061c*/ 	.word	0x00000098
        /*0620*/ 	.short	0x010a
        /*0622*/ 	.byte	0x15
	.zero		1


	//   ....[83]....
        /*0624*/ 	.word	0x00004e70
        /*0628*/ 	.word	0x000000ff
        /*062c*/ 	.word	0x00000088
        /*0630*/ 	.short	0x010b
        /*0632*/ 	.byte	0x15
	.zero		1


	//   ....[84]....
        /*0634*/ 	.word	0x00004e80
        /*0638*/ 	.word	0x000000ff
        /*063c*/ 	.word	0x00000000
        /*0640*/ 	.short	0x0101
        /*0642*/ 	.byte	0x26
	.zero		1


	//   ....[85]....
        /*0644*/ 	.word	0x00004eb0
        /*0648*/ 	.word	0x000000ff
        /*064c*/ 	.word	0x00000090
        /*0650*/ 	.short	0x010a
        /*0652*/ 	.byte	0x15
	.zero		1


	//   ....[86]....
        /*0654*/ 	.word	0x00004ef0
        /*0658*/ 	.word	0x00000000
        /*065c*/ 	.word	0x00000098
        /*0660*/ 	.short	0x010a
        /*0662*/ 	.byte	0xff
	.zero		1


	//   ....[87]....
        /*0664*/ 	.word	0x00005200
        /*0668*/ 	.word	0x00000003
        /*066c*/ 	.word	0x000000b0
        /*0670*/ 	.short	0x010a
        /*0672*/ 	.byte	0xff
	.zero		1


	//   ....[88]....
        /*0674*/ 	.word	0x00005380
        /*0678*/ 	.word	0x00000000
        /*067c*/ 	.word	0x00000000
        /*0680*/ 	.short	0x0101
        /*0682*/ 	.byte	0xff
	.zero		1


	//   ....[89]....
        /*0684*/ 	.word	0x00005e90
        /*0688*/ 	.word	0x00000003
        /*068c*/ 	.word	0x00000080
        /*0690*/ 	.short	0x010a
        /*0692*/ 	.byte	0xff
	.zero		1


	//   ....[90]....
        /*0694*/ 	.word	0x00005ed0
        /*0698*/ 	.word	0x0000002b
        /*069c*/ 	.word	0x000000d0
        /*06a0*/ 	.short	0x010a
        /*06a2*/ 	.byte	0xff
	.zero		1


	//   ....[91]....
        /*06a4*/ 	.word	0x00006010
        /*06a8*/ 	.word	0x00000003
        /*06ac*/ 	.word	0x00000080
        /*06b0*/ 	.short	0x010a
        /*06b2*/ 	.byte	0xff
	.zero		1


	//   ....[92]....
        /*06b4*/ 	.word	0x00006130
        /*06b8*/ 	.word	0x00000000
        /*06bc*/ 	.word	0x00000000
        /*06c0*/ 	.short	0x0101
        /*06c2*/ 	.byte	0xff
	.zero		1


	//   ....[93]....
        /*06c4*/ 	.word	0x000061b0
        /*06c8*/ 	.word	0x0000002b
        /*06cc*/ 	.word	0x000000d0
        /*06d0*/ 	.short	0x010a
        /*06d2*/ 	.byte	0xff
	.zero		1


	//   ....[94]....
        /*06d4*/ 	.word	0x00006d20
        /*06d8*/ 	.word	0x00000003
        /*06dc*/ 	.word	0x00000080
        /*06e0*/ 	.short	0x010a
        /*06e2*/ 	.byte	0xff
	.zero		1


	//   ....[95]....
        /*06e4*/ 	.word	0x00006dd0
        /*06e8*/ 	.word	0x00000003
        /*06ec*/ 	.word	0x00000080
        /*06f0*/ 	.short	0x010a
        /*06f2*/ 	.byte	0xff
	.zero		1


	//   ....[96]....
        /*06f4*/ 	.word	0x00006ef0
        /*06f8*/ 	.word	0x00000000
        /*06fc*/ 	.word	0x00000000
        /*0700*/ 	.short	0x0101
        /*0702*/ 	.byte	0xff
	.zero		1


	//   ....[97]....
        /*0704*/ 	.word	0x00007300
        /*0708*/ 	.word	0x000000ff
        /*070c*/ 	.word	0x00000000
        /*0710*/ 	.short	0x0101
        /*0712*/ 	.byte	0x04
	.zero		1


	//   ....[98]....
        /*0714*/ 	.word	0x00007c00
        /*0718*/ 	.word	0x00000000
        /*071c*/ 	.word	0x00000120
        /*0720*/ 	.short	0x010a
        /*0722*/ 	.byte	0xff
	.zero		1


	//   ....[99]....
        /*0724*/ 	.word	0x00007c60
        /*0728*/ 	.word	0x00000000
        /*072c*/ 	.word	0x00000040
        /*0730*/ 	.short	0x010a
        /*0732*/ 	.byte	0xff
	.zero		1


	//   ....[100]....
        /*0734*/ 	.word	0x00007cc0
        /*0738*/ 	.word	0x00000000
        /*073c*/ 	.word	0x00000040
        /*0740*/ 	.short	0x010a
        /*0742*/ 	.byte	0xff
	.zero		1


	//   ....[101]....
        /*0744*/ 	.word	0x00007d10
        /*0748*/ 	.word	0x00000003
        /*074c*/ 	.word	0x000000b0
        /*0750*/ 	.short	0x010a
        /*0752*/ 	.byte	0xff
	.zero		1


	//   ....[102]....
        /*0754*/ 	.word	0x00007d70
        /*0758*/ 	.word	0x00000000
        /*075c*/ 	.word	0x00000000
        /*0760*/ 	.short	0x010a
        /*0762*/ 	.byte	0xff
	.zero		1


	//   ....[103]....
        /*0764*/ 	.word	0x00007dd0
        /*0768*/ 	.word	0x00000000
        /*076c*/ 	.word	0x00000000
        /*0770*/ 	.short	0x010a
        /*0772*/ 	.byte	0xff
	.zero		1


	//   ....[104]....
        /*0774*/ 	.word	0x00007e30
        /*0778*/ 	.word	0x00000000
        /*077c*/ 	.word	0x00000000
        /*0780*/ 	.short	0x010a
        /*0782*/ 	.byte	0xff
	.zero		1


	//   ....[105]....
        /*0784*/ 	.word	0x00007e90
        /*0788*/ 	.word	0x00000000
        /*078c*/ 	.word	0x00000000
        /*0790*/ 	.short	0x010a
        /*0792*/ 	.byte	0xff
	.zero		1


	//   ....[106]....
        /*0794*/ 	.word	0x00007ef0
        /*0798*/ 	.word	0x00000000
        /*079c*/ 	.word	0x00000000
        /*07a0*/ 	.short	0x010a
        /*07a2*/ 	.byte	0xff
	.zero		1


	//   ....[107]....
        /*07a4*/ 	.word	0x00007f50
        /*07a8*/ 	.word	0x00000000
        /*07ac*/ 	.word	0x00000000
        /*07b0*/ 	.short	0x010a
        /*07b2*/ 	.byte	0xff
	.zero		1


	//   ....[108]....
        /*07b4*/ 	.word	0x00007fb0
        /*07b8*/ 	.word	0x00000000
        /*07bc*/ 	.word	0x00000000
        /*07c0*/ 	.short	0x010a
        /*07c2*/ 	.byte	0xff
	.zero		1


	//   ....[109]....
        /*07c4*/ 	.word	0x00008000
        /*07c8*/ 	.word	0x00000002
        /*07cc*/ 	.word	0x00000110
        /*07d0*/ 	.short	0x010a
        /*07d2*/ 	.byte	0xff
	.zero		1


	//   ....[110]....
        /*07d4*/ 	.word	0x00008060
        /*07d8*/ 	.word	0x00000002
        /*07dc*/ 	.word	0x000000c0
        /*07e0*/ 	.short	0x010a
        /*07e2*/ 	.byte	0xff
	.zero		1


	//   ....[111]....
        /*07e4*/ 	.word	0x000080b0
        /*07e8*/ 	.word	0x00000002
        /*07ec*/ 	.word	0x000000b0
        /*07f0*/ 	.short	0x010a
        /*07f2*/ 	.byte	0xff
	.zero		1


	//   ....[112]....
        /*07f4*/ 	.word	0x00008110
        /*07f8*/ 	.word	0x00000000
        /*07fc*/ 	.word	0x000000c0
        /*0800*/ 	.short	0x010a
        /*0802*/ 	.byte	0xff
	.zero		1


	//   ....[113]....
        /*0804*/ 	.word	0x00008160
        /*0808*/ 	.word	0x00000000
        /*080c*/ 	.word	0x000000b0
        /*0810*/ 	.short	0x010a
        /*0812*/ 	.byte	0xff
	.zero		1


	//   ....[114]....
        /*0814*/ 	.word	0x000081c0
        /*0818*/ 	.word	0x00000002
        /*081c*/ 	.word	0x000000f0
        /*0820*/ 	.short	0x010a
        /*0822*/ 	.byte	0xff
	.zero		1


	//   ....[115]....
        /*0824*/ 	.word	0x00008220
        /*0828*/ 	.word	0x00000000
        /*082c*/ 	.word	0x00000000
        /*0830*/ 	.short	0x010a
        /*0832*/ 	.byte	0xff
	.zero		1


	//   ....[116]....
        /*0834*/ 	.word	0x00008280
        /*0838*/ 	.word	0x00000000
        /*083c*/ 	.word	0x00000000
        /*0840*/ 	.short	0x010a
        /*0842*/ 	.byte	0xff
	.zero		1


	//   ....[117]....
        /*0844*/ 	.word	0x000082e0
        /*0848*/ 	.word	0x00000000
        /*084c*/ 	.word	0x00000000
        /*0850*/ 	.short	0x010a
        /*0852*/ 	.byte	0xff
	.zero		1


	//   ....[118]....
        /*0854*/ 	.word	0x00008340
        /*0858*/ 	.word	0x00000000
        /*085c*/ 	.word	0x00000000
        /*0860*/ 	.short	0x010a
        /*0862*/ 	.byte	0xff
	.zero		1


	//   ....[119]....
        /*0864*/ 	.word	0x000083a0
        /*0868*/ 	.word	0x00000000
        /*086c*/ 	.word	0x00000000
        /*0870*/ 	.short	0x010a
        /*0872*/ 	.byte	0xff
	.zero		1


	//   ....[120]....
        /*0874*/ 	.word	0x000083f0
        /*0878*/ 	.word	0x00000008
        /*087c*/ 	.word	0x000000b0
        /*0880*/ 	.short	0x010a
        /*0882*/ 	.byte	0xff
	.zero		1


	//   ....[121]....
        /*0884*/ 	.word	0x00008450
        /*0888*/ 	.word	0x00000000
        /*088c*/ 	.word	0x000000a8
        /*0890*/ 	.short	0x010a
        /*0892*/ 	.byte	0xff
	.zero		1


	//   ....[122]....
        /*0894*/ 	.word	0x000084b0
        /*0898*/ 	.word	0x00000000
        /*089c*/ 	.word	0x00000090
        /*08a0*/ 	.short	0x010a
        /*08a2*/ 	.byte	0xff
	.zero		1


	//   ....[123]....
        /*08a4*/ 	.word	0x00008510
        /*08a8*/ 	.word	0x00000000
        /*08ac*/ 	.word	0x00000098
        /*08b0*/ 	.short	0x010a
        /*08b2*/ 	.byte	0xff
	.zero		1


	//   ....[124]....
        /*08b4*/ 	.word	0x00008570
        /*08b8*/ 	.word	0x00000000
        /*08bc*/ 	.word	0x00000090
        /*08c0*/ 	.short	0x010a
        /*08c2*/ 	.byte	0xff
	.zero		1


	//   ....[125]....
        /*08c4*/ 	.word	0x000085c0
        /*08c8*/ 	.word	0x00000003
        /*08cc*/ 	.word	0x000000b0
        /*08d0*/ 	.short	0x010a
        /*08d2*/ 	.byte	0xff
	.zero		1


	//   ....[126]....
        /*08d4*/ 	.word	0x00008610
        /*08d8*/ 	.word	0x00000003
        /*08dc*/ 	.word	0x00000080
        /*08e0*/ 	.short	0x010a
        /*08e2*/ 	.byte	0xff
	.zero		1


	//   ....[127]....
        /*08e4*/ 	.word	0x00008660
        /*08e8*/ 	.word	0x0000002b
        /*08ec*/ 	.word	0x000000d0
        /*08f0*/ 	.short	0x010a
        /*08f2*/ 	.byte	0xff
	.zero		1


	//   ....[128]....
        /*08f4*/ 	.word	0x000086b0
        /*08f8*/ 	.word	0x00000003
        /*08fc*/ 	.word	0x00000080
        /*0900*/ 	.short	0x010a
        /*0902*/ 	.byte	0xff
	.zero		1


	//----- nvinfo : EIATTR_NUM_MBARRIERS
	.align		4
.L_47:
        /*0904*/ 	.byte	0x03, 0x38
        /*0906*/ 	.short	0x0026


	//----- nvinfo : EIATTR_EXIT_INSTR_OFFSETS
	.align		4
        /*0908*/ 	.byte	0x04, 0x1c
        /*090a*/ 	.short	(.L_49 - .L_48)


	//   ....[0]....
.L_48:
        /*090c*/ 	.word	0x00002ba0


	//   ....[1]....
        /*0910*/ 	.word	0x00003090


	//   ....[2]....
        /*0914*/ 	.word	0x000030f0


	//   ....[3]....
        /*0918*/ 	.word	0x00004060


	//   ....[4]....
        /*091c*/ 	.word	0x00004f20


	//   ....[5]....
        /*0920*/ 	.word	0x00004f60


	//   ....[6]....
        /*0924*/ 	.word	0x00007bf0


	//----- nvinfo : EIATTR_MAX_THREADS
	.align		4
.L_49:
        /*0928*/ 	.byte	0x04, 0x05
        /*092a*/ 	.short	(.L_51 - .L_50)
.L_50:
        /*092c*/ 	.word	0x00000100
        /*0930*/ 	.word	0x00000001
        /*0934*/ 	.word	0x00000001


	//----- nvinfo : EIATTR_CRS_STACK_SIZE
	.align		4
.L_51:
        /*0938*/ 	.byte	0x04, 0x1e
        /*093a*/ 	.short	(.L_53 - .L_52)
.L_52:
        /*093c*/ 	.word	0x00000000


	//----- nvinfo : EIATTR_CBANK_PARAM_SIZE
	.align		4
.L_53:
        /*0940*/ 	.byte	0x03, 0x19
        /*0942*/ 	.short	0x0800


	//----- nvinfo : EIATTR_PARAM_CBANK
	.align		4
        /*0944*/ 	.byte	0x04, 0x0a
        /*0946*/ 	.short	(.L_55 - .L_54)
	.align		4
.L_54:
        /*0948*/ 	.word	index@(.nv.constant0._ZN7cutlass13device_kernelINS_4gemm6kernel13GemmUniversalIN4cute5tupleIJiiiiEEENS1_10collective13CollectiveMmaINS1_35MainloopSm100TmaUmmaWarpSpecializedILi8ELi2ELi4ENS5_IJNS4_1CILi2EEENSA_ILi1EEESC_EEEEENS5_IJNSA_ILi64EEENSA_ILi128EEESG_EEEaNS5_IJlSC_lEEEaSI_NS4_8TiledMMAINS4_8MMA_AtomIJNS4_15SM100_MMA_S8_SSIaaiLi64ELi128ELNS4_4UMMA5MajorE0ELSN_0ELNSM_8SaturateE0EEEEEENS4_6LayoutINS5_IJSC_SC_SC_EEENS5_IJNSA_ILi0EEEST_ST_EEEEENS5_IJNS4_10UnderscoreESW_SW_EEEEENS4_13SM90_TMA_LOADENS4_14ComposedLayoutINS4_7SwizzleILi3ELi4ELi3EEENS4_18smem_ptr_flag_bitsILi8EEENSR_INS5_IJNSA_ILi8EEESG_EEENS5_IJSG_SC_EEEEEEEvNS4_8identityENS4_23SM90_TMA_LOAD_MULTICASTES19_vS1A_EENS_8epilogue10collective18CollectiveEpilogueINS1D_23Sm100TmaWarpSpecializedILi2ELi2ELi32ELb0ELb0EEEJSH_NS5_IJNSR_ISF_SC_EES1I_EEEaSI_aSI_NS1D_6fusion15FusionCallbacksIS1H_NS1K_17LinearCombinationIaiaiLNS_15FloatRoundStyleE2EEESH_S1J_JEEENS4_5SM1004TMEM4LOAD26SM100_TMEM_LOAD_16dp32b32xESZ_NS10_INS11_ILi2ELi4ELi3EEES14_NSR_INS5_IJS15_SF_EEENS5_IJSF_SC_EEEEEEENS4_39AutoVectorizingCopyWithAssumedAlignmentILi128EEENS4_14SM90_TMA_STOREES1Y_S20_S20_EEEvvEEEEvNT_6ParamsE)
        /*094c*/ 	.short	0x0380
        /*094e*/ 	.short	0x0800


	//----- nvinfo : EIATTR_SW_WAR
	.align		4
.L_55:
        /*0950*/ 	.byte	0x04, 0x36
        /*0952*/ 	.short	(.L_57 - .L_56)
.L_56:
        /*0954*/ 	.word	0x00000008
.L_57:


//--------------------- .nv.callgraph             --------------------------
	.section	.nv.callgraph,"",@"SHT_CUDA_CALLGRAPH"
	.align	4
	.sectionentsize	8
	.align		4
        /*0000*/ 	.word	0x00000000
	.align		4
        /*0004*/ 	.word	0xffffffff
	.align		4
        /*0008*/ 	.word	index@(_ZN7cutlass13device_kernelINS_4gemm6kernel13GemmUniversalIN4cute5tupleIJiiiiEEENS1_10collective13CollectiveMmaINS1_35MainloopSm100TmaUmmaWarpSpecializedILi8ELi2ELi4ENS5_IJNS4_1CILi2EEENSA_ILi1EEESC_EEEEENS5_IJNSA_ILi64EEENSA_ILi128EEESG_EEEaNS5_IJlSC_lEEEaSI_NS4_8TiledMMAINS4_8MMA_AtomIJNS4_15SM100_MMA_S8_SSIaaiLi64ELi128ELNS4_4UMMA5MajorE0ELSN_0ELNSM_8SaturateE0EEEEEENS4_6LayoutINS5_IJSC_SC_SC_EEENS5_IJNSA_ILi0EEEST_ST_EEEEENS5_IJNS4_10UnderscoreESW_SW_EEEEENS4_13SM90_TMA_LOADENS4_14ComposedLayoutINS4_7SwizzleILi3ELi4ELi3EEENS4_18smem_ptr_flag_bitsILi8EEENSR_INS5_IJNSA_ILi8EEESG_EEENS5_IJSG_SC_EEEEEEEvNS4_8identityENS4_23SM90_TMA_LOAD_MULTICASTES19_vS1A_EENS_8epilogue10collective18CollectiveEpilogueINS1D_23Sm100TmaWarpSpecializedILi2ELi2ELi32ELb0ELb0EEEJSH_NS5_IJNSR_ISF_SC_EES1I_EEEaSI_aSI_NS1D_6fusion15FusionCallbacksIS1H_NS1K_17LinearCombinationIaiaiLNS_15FloatRoundStyleE2EEESH_S1J_JEEENS4_5SM1004TMEM4LOAD26SM100_TMEM_LOAD_16dp32b32xESZ_NS10_INS11_ILi2ELi4ELi3EEES14_NSR_INS5_IJS15_SF_EEENS5_IJSF_SC_EEEEEEENS4_39AutoVectorizingCopyWithAssumedAlignmentILi128EEENS4_14SM90_TMA_STOREES1Y_S20_S20_EEEvvEEEEvNT_6ParamsE)
	.align		4
        /*000c*/ 	.word	index@(__assertfail)
	.align		4
        /*0010*/ 	.word	0x00000000
	.align		4
        /*0014*/ 	.word	0xfffffffe
	.align		4
        /*0018*/ 	.word	0x00000000
	.align		4
        /*001c*/ 	.word	0xfffffffd
	.align		4
        /*0020*/ 	.word	0x00000000
	.align		4
        /*0024*/ 	.word	0xfffffffc


//--------------------- .nv.constant4             --------------------------
	.section	.nv.constant4,"a",@progbits
	.align	8
	.align		8
.nv.constant4:
        /*0000*/ 	.dword	__assertfail
	.align		8
        /*0008*/ 	.dword	__unnamed_1
	.align		8
        /*0010*/ 	.dword	__unnamed_2
	.align		8
        /*0018*/ 	.dword	_ZN40_INTERNAL_35bbe2f9_4_k_cu_250f3c0d_308544cuda3std3__45__cpo5beginE
	.align		8
        /*0020*/ 	.dword	_ZN40_INTERNAL_35bbe2f9_4_k_cu_250f3c0d_308544cuda3std3__45__cpo3endE
	.align		8
        /*0028*/ 	.dword	_ZN40_INTERNAL_35bbe2f9_4_k_cu_250f3c0d_308544cuda3std3__45__cpo6cbeginE
	.align		8
        /*0030*/ 	.dword	_ZN40_INTERNAL_35bbe2f9_4_k_cu_250f3c0d_308544cuda3std3__45__cpo4cendE
	.align		8
        /*0038*/ 	.dword	_ZN40_INTERNAL_35bbe2f9_4_k_cu_250f3c0d_308544cuda3std3__442_GLOBAL__N__35bbe2f9_4_k_cu_250f3c0d_308546ignoreE
	.align		8
        /*0040*/ 	.dword	_ZN40_INTERNAL_35bbe2f9_4_k_cu_250f3c0d_308544cuda3std3__419piecewise_constructE
	.align		8
        /*0048*/ 	.dword	_ZN40_INTERNAL_35bbe2f9_4_k_cu_250f3c0d_308544cuda3std3__48in_placeE
	.align		8
        /*0050*/ 	.dword	_ZN40_INTERNAL_35bbe2f9_4_k_cu_250f3c0d_308544cuda3std6ranges3__45__cpo4swapE
	.align		8
        /*0058*/ 	.dword	_ZN40_INTERNAL_35bbe2f9_4_k_cu_250f3c0d_308544cuda3std6ranges3__45__cpo9iter_moveE
	.align		8
        /*0060*/ 	.dword	_ZN40_INTERNAL_35bbe2f9_4_k_cu_250f3c0d_308544cute7productE
	.align		8
        /*0068*/ 	.dword	_ZN40_INTERNAL_35bbe2f9_4_k_cu_250f3c0d_308544cute1_E
	.align		8
        /*0070*/ 	.dword	$str$25
	.align		8
        /*0078*/ 	.dword	$str$26
	.align		8
        /*0080*/ 	.dword	$str$27
	.align		8
        /*0088*/ 	.dword	$str$28


//--------------------- .text._ZN7cutlass13device_kernelINS_4gemm6kernel13GemmUniversalIN4cute5tupleIJiiiiEEENS1_10collective13CollectiveMmaINS1_35MainloopSm100TmaUmmaWarpSpecializedILi8ELi2ELi4ENS5_IJNS4_1CILi2EEENSA_ILi1EEESC_EEEEENS5_IJNSA_ILi64EEENSA_ILi128EEESG_EEEaNS5_IJlSC_lEEEaSI_NS4_8TiledMMAINS4_8MMA_AtomIJNS4_15SM100_MMA_S8_SSIaaiLi64ELi128ELNS4_4UMMA5MajorE0ELSN_0ELNSM_8SaturateE0EEEEEENS4_6LayoutINS5_IJSC_SC_SC_EEENS5_IJNSA_ILi0EEEST_ST_EEEEENS5_IJNS4_10UnderscoreESW_SW_EEEEENS4_13SM90_TMA_LOADENS4_14ComposedLayoutINS4_7SwizzleILi3ELi4ELi3EEENS4_18smem_ptr_flag_bitsILi8EEENSR_INS5_IJNSA_ILi8EEESG_EEENS5_IJSG_SC_EEEEEEEvNS4_8identityENS4_23SM90_TMA_LOAD_MULTICASTES19_vS1A_EENS_8epilogue10collective18CollectiveEpilogueINS1D_23Sm100TmaWarpSpecializedILi2ELi2ELi32ELb0ELb0EEEJSH_NS5_IJNSR_ISF_SC_EES1I_EEEaSI_aSI_NS1D_6fusion15FusionCallbacksIS1H_NS1K_17LinearCombinationIaiaiLNS_15FloatRoundStyleE2EEESH_S1J_JEEENS4_5SM1004TMEM4LOAD26SM100_TMEM_LOAD_16dp32b32xESZ_NS10_INS11_ILi2ELi4ELi3EEES14_NSR_INS5_IJS15_SF_EEENS5_IJSF_SC_EEEEEEENS4_39AutoVectorizingCopyWithAssumedAlignmentILi128EEENS4_14SM90_TMA_STOREES1Y_S20_S20_EEEvvEEEEvNT_6ParamsE --------------------------
	.section	.text._ZN7cutlass13device_kernelINS_4gemm6kernel13GemmUniversalIN4cute5tupleIJiiiiEEENS1_10collective13CollectiveMmaINS1_35MainloopSm100TmaUmmaWarpSpecializedILi8ELi2ELi4ENS5_IJNS4_1CILi2EEENSA_ILi1EEESC_EEEEENS5_IJNSA_ILi64EEENSA_ILi128EEESG_EEEaNS5_IJlSC_lEEEaSI_NS4_8TiledMMAINS4_8MMA_AtomIJNS4_15SM100_MMA_S8_SSIaaiLi64ELi128ELNS4_4UMMA5MajorE0ELSN_0ELNSM_8SaturateE0EEEEEENS4_6LayoutINS5_IJSC_SC_SC_EEENS5_IJNSA_ILi0EEEST_ST_EEEEENS5_IJNS4_10UnderscoreESW_SW_EEEEENS4_13SM90_TMA_LOADENS4_14ComposedLayoutINS4_7SwizzleILi3ELi4ELi3EEENS4_18smem_ptr_flag_bitsILi8EEENSR_INS5_IJNSA_ILi8EEESG_EEENS5_IJSG_SC_EEEEEEEvNS4_8identityENS4_23SM90_TMA_LOAD_MULTICASTES19_vS1A_EENS_8epilogue10collective18CollectiveEpilogueINS1D_23Sm100TmaWarpSpecializedILi2ELi2ELi32ELb0ELb0EEEJSH_NS5_IJNSR_ISF_SC_EES1I_EEEaSI_aSI_NS1D_6fusion15FusionCallbacksIS1H_NS1K_17LinearCombinationIaiaiLNS_15FloatRoundStyleE2EEESH_S1J_JEEENS4_5SM1004TMEM4LOAD26SM100_TMEM_LOAD_16dp32b32xESZ_NS10_INS11_ILi2ELi4ELi3EEES14_NSR_INS5_IJS15_SF_EEENS5_IJSF_SC_EEEEEEENS4_39AutoVectorizingCopyWithAssumedAlignmentILi128EEENS4_14SM90_TMA_STOREES1Y_S20_S20_EEEvvEEEEvNT_6ParamsE,"ax",@progbits
	.align	128
.text._ZN7cutlass13device_kernelINS_4gemm6kernel13GemmUniversalIN4cute5tupleIJiiiiEEENS1_10collective13CollectiveMmaINS1_35MainloopSm100TmaUmmaWarpSpecializedILi8ELi2ELi4ENS5_IJNS4_1CILi2EEENSA_ILi1EEESC_EEEEENS5_IJNSA_ILi64EEENSA_ILi128EEESG_EEEaNS5_IJlSC_lEEEaSI_NS4_8TiledMMAINS4_8MMA_AtomIJNS4_15SM100_MMA_S8_SSIaaiLi64ELi128ELNS4_4UMMA5MajorE0ELSN_0ELNSM_8SaturateE0EEEEEENS4_6LayoutINS5_IJSC_SC_SC_EEENS5_IJNSA_ILi0EEEST_ST_EEEEENS5_IJNS4_10UnderscoreESW_SW_EEEEENS4_13SM90_TMA_LOADENS4_14ComposedLayoutINS4_7SwizzleILi3ELi4ELi3EEENS4_18smem_ptr_flag_bitsILi8EEENSR_INS5_IJNSA_ILi8EEESG_EEENS5_IJSG_SC_EEEEEEEvNS4_8identityENS4_23SM90_TMA_LOAD_MULTICASTES19_vS1A_EENS_8epilogue10collective18CollectiveEpilogueINS1D_23Sm100TmaWarpSpecializedILi2ELi2ELi32ELb0ELb0EEEJSH_NS5_IJNSR_ISF_SC_EES1I_EEEaSI_aSI_NS1D_6fusion15FusionCallbacksIS1H_NS1K_17LinearCombinationIaiaiLNS_15FloatRoundStyleE2EEESH_S1J_JEEENS4_5SM1004TMEM4LOAD26SM100_TMEM_LOAD_16dp32b32xESZ_NS10_INS11_ILi2ELi4ELi3EEES14_NSR_INS5_IJS15_SF_EEENS5_IJSF_SC_EEEEEEENS4_39AutoVectorizingCopyWithAssumedAlignmentILi128EEENS4_14SM90_TMA_STOREES1Y_S20_S20_EEEvvEEEEvNT_6ParamsE:
        .type           _ZN7cutlass13device_kernelINS_4gemm6kernel13GemmUniversalIN4cute5tupleIJiiiiEEENS1_10collective13CollectiveMmaINS1_35MainloopSm100TmaUmmaWarpSpecializedILi8ELi2ELi4ENS5_IJNS4_1CILi2EEENSA_ILi1EEESC_EEEEENS5_IJNSA_ILi64EEENSA_ILi128EEESG_EEEaNS5_IJlSC_lEEEaSI_NS4_8TiledMMAINS4_8MMA_AtomIJNS4_15SM100_MMA_S8_SSIaaiLi64ELi128ELNS4_4UMMA5MajorE0ELSN_0ELNSM_8SaturateE0EEEEEENS4_6LayoutINS5_IJSC_SC_SC_EEENS5_IJNSA_ILi0EEEST_ST_EEEEENS5_IJNS4_10UnderscoreESW_SW_EEEEENS4_13SM90_TMA_LOADENS4_14ComposedLayoutINS4_7SwizzleILi3ELi4ELi3EEENS4_18smem_ptr_flag_bitsILi8EEENSR_INS5_IJNSA_ILi8EEESG_EEENS5_IJSG_SC_EEEEEEEvNS4_8identityENS4_23SM90_TMA_LOAD_MULTICASTES19_vS1A_EENS_8epilogue10collective18CollectiveEpilogueINS1D_23Sm100TmaWarpSpecializedILi2ELi2ELi32ELb0ELb0EEEJSH_NS5_IJNSR_ISF_SC_EES1I_EEEaSI_aSI_NS1D_6fusion15FusionCallbacksIS1H_NS1K_17LinearCombinationIaiaiLNS_15FloatRoundStyleE2EEESH_S1J_JEEENS4_5SM1004TMEM4LOAD26SM100_TMEM_LOAD_16dp32b32xESZ_NS10_INS11_ILi2ELi4ELi3EEES14_NSR_INS5_IJS15_SF_EEENS5_IJSF_SC_EEEEEEENS4_39AutoVectorizingCopyWithAssumedAlignmentILi128EEENS4_14SM90_TMA_STOREES1Y_S20_S20_EEEvvEEEEvNT_6ParamsE,@function
        .size           _ZN7cutlass13device_kernelINS_4gemm6kernel13GemmUniversalIN4cute5tupleIJiiiiEEENS1_10collective13CollectiveMmaINS1_35MainloopSm100TmaUmmaWarpSpecializedILi8ELi2ELi4ENS5_IJNS4_1CILi2EEENSA_ILi1EEESC_EEEEENS5_IJNSA_ILi64EEENSA_ILi128EEESG_EEEaNS5_IJlSC_lEEEaSI_NS4_8TiledMMAINS4_8MMA_AtomIJNS4_15SM100_MMA_S8_SSIaaiLi64ELi128ELNS4_4UMMA5MajorE0ELSN_0ELNSM_8SaturateE0EEEEEENS4_6LayoutINS5_IJSC_SC_SC_EEENS5_IJNSA_ILi0EEEST_ST_EEEEENS5_IJNS4_10UnderscoreESW_SW_EEEEENS4_13SM90_TMA_LOADENS4_14ComposedLayoutINS4_7SwizzleILi3ELi4ELi3EEENS4_18smem_ptr_flag_bitsILi8EEENSR_INS5_IJNSA_ILi8EEESG_EEENS5_IJSG_SC_EEEEEEEvNS4_8identityENS4_23SM90_TMA_LOAD_MULTICASTES19_vS1A_EENS_8epilogue10collective18CollectiveEpilogueINS1D_23Sm100TmaWarpSpecializedILi2ELi2ELi32ELb0ELb0EEEJSH_NS5_IJNSR_ISF_SC_EES1I_EEEaSI_aSI_NS1D_6fusion15FusionCallbacksIS1H_NS1K_17LinearCombinationIaiaiLNS_15FloatRoundStyleE2EEESH_S1J_JEEENS4_5SM1004TMEM4LOAD26SM100_TMEM_LOAD_16dp32b32xESZ_NS10_INS11_ILi2ELi4ELi3EEES14_NSR_INS5_IJS15_SF_EEENS5_IJSF_SC_EEEEEEENS4_39AutoVectorizingCopyWithAssumedAlignmentILi128EEENS4_14SM90_TMA_STOREES1Y_S20_S20_EEEvvEEEEvNT_6ParamsE,(.L_x_162 - _ZN7cutlass13device_kernelINS_4gemm6kernel13GemmUniversalIN4cute5tupleIJiiiiEEENS1_10collective13CollectiveMmaINS1_35MainloopSm100TmaUmmaWarpSpecializedILi8ELi2ELi4ENS5_IJNS4_1CILi2EEENSA_ILi1EEESC_EEEEENS5_IJNSA_ILi64EEENSA_ILi128EEESG_EEEaNS5_IJlSC_lEEEaSI_NS4_8TiledMMAINS4_8MMA_AtomIJNS4_15SM100_MMA_S8_SSIaaiLi64ELi128ELNS4_4UMMA5MajorE0ELSN_0ELNSM_8SaturateE0EEEEEENS4_6LayoutINS5_IJSC_SC_SC_EEENS5_IJNSA_ILi0EEEST_ST_EEEEENS5_IJNS4_10UnderscoreESW_SW_EEEEENS4_13SM90_TMA_LOADENS4_14ComposedLayoutINS4_7SwizzleILi3ELi4ELi3EEENS4_18smem_ptr_flag_bitsILi8EEENSR_INS5_IJNSA_ILi8EEESG_EEENS5_IJSG_SC_EEEEEEEvNS4_8identityENS4_23SM90_TMA_LOAD_MULTICASTES19_vS1A_EENS_8epilogue10collective18CollectiveEpilogueINS1D_23Sm100TmaWarpSpecializedILi2ELi2ELi32ELb0ELb0EEEJSH_NS5_IJNSR_ISF_SC_EES1I_EEEaSI_aSI_NS1D_6fusion15FusionCallbacksIS1H_NS1K_17LinearCombinationIaiaiLNS_15FloatRoundStyleE2EEESH_S1J_JEEENS4_5SM1004TMEM4LOAD26SM100_TMEM_LOAD_16dp32b32xESZ_NS10_INS11_ILi2ELi4ELi3EEES14_NSR_INS5_IJS15_SF_EEENS5_IJSF_SC_EEEEEEENS4_39AutoVectorizingCopyWithAssumedAlignmentILi128EEENS4_14SM90_TMA_STOREES1Y_S20_S20_EEEvvEEEEvNT_6ParamsE)
        .other          _ZN7cutlass13device_kernelINS_4gemm6kernel13GemmUniversalIN4cute5tupleIJiiiiEEENS1_10collective13CollectiveMmaINS1_35MainloopSm100TmaUmmaWarpSpecializedILi8ELi2ELi4ENS5_IJNS4_1CILi2EEENSA_ILi1EEESC_EEEEENS5_IJNSA_ILi64EEENSA_ILi128EEESG_EEEaNS5_IJlSC_lEEEaSI_NS4_8TiledMMAINS4_8MMA_AtomIJNS4_15SM100_MMA_S8_SSIaaiLi64ELi128ELNS4_4UMMA5MajorE0ELSN_0ELNSM_8SaturateE0EEEEEENS4_6LayoutINS5_IJSC_SC_SC_EEENS5_IJNSA_ILi0EEEST_ST_EEEEENS5_IJNS4_10UnderscoreESW_SW_EEEEENS4_13SM90_TMA_LOADENS4_14ComposedLayoutINS4_7SwizzleILi3ELi4ELi3EEENS4_18smem_ptr_flag_bitsILi8EEENSR_INS5_IJNSA_ILi8EEESG_EEENS5_IJSG_SC_EEEEEEEvNS4_8identityENS4_23SM90_TMA_LOAD_MULTICASTES19_vS1A_EENS_8epilogue10collective18CollectiveEpilogueINS1D_23Sm100TmaWarpSpecializedILi2ELi2ELi32ELb0ELb0EEEJSH_NS5_IJNSR_ISF_SC_EES1I_EEEaSI_aSI_NS1D_6fusion15FusionCallbacksIS1H_NS1K_17LinearCombinationIaiaiLNS_15FloatRoundStyleE2EEESH_S1J_JEEENS4_5SM1004TMEM4LOAD26SM100_TMEM_LOAD_16dp32b32xESZ_NS10_INS11_ILi2ELi4ELi3EEES14_NSR_INS5_IJS15_SF_EEENS5_IJSF_SC_EEEEEEENS4_39AutoVectorizingCopyWithAssumedAlignmentILi128EEENS4_14SM90_TMA_STOREES1Y_S20_S20_EEEvvEEEEvNT_6ParamsE,@"STO_CUDA_ENTRY STV_DEFAULT"
_ZN7cutlass13device_kernelINS_4gemm6kernel13GemmUniversalIN4cute5tupleIJiiiiEEENS1_10collective13CollectiveMmaINS1_35MainloopSm100TmaUmmaWarpSpecializedILi8ELi2ELi4ENS5_IJNS4_1CILi2EEENSA_ILi1EEESC_EEEEENS5_IJNSA_ILi64EEENSA_ILi128EEESG_EEEaNS5_IJlSC_lEEEaSI_NS4_8TiledMMAINS4_8MMA_AtomIJNS4_15SM100_MMA_S8_SSIaaiLi64ELi128ELNS4_4UMMA5MajorE0ELSN_0ELNSM_8SaturateE0EEEEEENS4_6LayoutINS5_IJSC_SC_SC_EEENS5_IJNSA_ILi0EEEST_ST_EEEEENS5_IJNS4_10UnderscoreESW_SW_EEEEENS4_13SM90_TMA_LOADENS4_14ComposedLayoutINS4_7SwizzleILi3ELi4ELi3EEENS4_18smem_ptr_flag_bitsILi8EEENSR_INS5_IJNSA_ILi8EEESG_EEENS5_IJSG_SC_EEEEEEEvNS4_8identityENS4_23SM90_TMA_LOAD_MULTICASTES19_vS1A_EENS_8epilogue10collective18CollectiveEpilogueINS1D_23Sm100TmaWarpSpecializedILi2ELi2ELi32ELb0ELb0EEEJSH_NS5_IJNSR_ISF_SC_EES1I_EEEaSI_aSI_NS1D_6fusion15FusionCallbacksIS1H_NS1K_17LinearCombinationIaiaiLNS_15FloatRoundStyleE2EEESH_S1J_JEEENS4_5SM1004TMEM4LOAD26SM100_TMEM_LOAD_16dp32b32xESZ_NS10_INS11_ILi2ELi4ELi3EEES14_NSR_INS5_IJS15_SF_EEENS5_IJSF_SC_EEEEEEENS4_39AutoVectorizingCopyWithAssumedAlignmentILi128EEENS4_14SM90_TMA_STOREES1Y_S20_S20_EEEvvEEEEvNT_6ParamsE:
[----:B------:R-:W1:Y:S01]  /*0000*/  LDC R1, c[0x0][0x37c] ;  /* 0x0000df00ff017b82 */ /* 0x000e620000000800 */
[----:B------:R-:W2:Y:S01]  /*0010*/  S2R R84, SR_TID.X ;  /* 0x0000000000547919 */ /* 0x000ea20000002100 */
[----:B------:R-:W3:Y:S01]  /*0020*/  LDCU.64 UR8, c[0x0][0x890] ;  /* 0x00011200ff0877ac */ /* 0x000ee20008000a00 */
[----:B------:R-:W-:Y:S02]  /*0030*/  PRMT R74, RZ, 0x7610, R74 ;  /* 0x00007610ff4a7816 */ /* 0x000fe4000000004a */
[----:B------:R-:W-:Y:S01]  /*0040*/  ELECT P3, URZ, PT ;  /* 0x0000000000ff782f */ /* 0x000fe20003860000 */
[----:B---3--:R-:W-:-:S04]  /*0050*/  UISETP.NE.U32.AND UP0, UPT, UR8, URZ, UPT ;  /* 0x000000ff0800728c */ /* 0x008fc8000bf05070 */
[----:B------:R-:W-:Y:S01]  /*0060*/  UISETP.NE.AND.EX UP0, UPT, UR9, URZ, UPT, UP0 ;  /* 0x000000ff0900728c */ /* 0x000fe2000bf05300 */
[----:B--2---:R-:W-:-:S05]  /*0070*/  SHF.R.U32.HI R75, RZ, 0x5, R84 ;  /* 0x00000005ff4b7819 */ /* 0x004fca0000011654 */
[----:B------:R-:W2:Y:S02]  /*0080*/  SHFL.IDX PT, R0, R75, RZ, 0x1f ;  /* 0x00001fff4b007589 */ /* 0x000ea400000e0000 */
[----:B--2---:R-:W-:Y:S01]  /*0090*/  R2UR UR18, R0 ;  /* 0x00000000001272ca */ /* 0x004fe200000e0000 */
[----:B-1----:R-:W-:-:S14]  /*00a0*/  BRA.U UP0, `(.L_x_0) ;  /* 0x0000000100307547 */ /* 0x002fdc000b800000 */
[----:B------:R-:W1:Y:S02]  /*00b0*/  LDCU.64 UR4, c[0x0][0x888] ;  /* 0x00011100ff0477ac */ /* 0x000e640008000a00 */
[----:B-1----:R-:W-:-:S04]  /*00c0*/  UISETP.NE.U32.AND UP0, UPT, UR4, URZ, UPT ;  /* 0x000000ff0400728c */ /* 0x002fc8000bf05070 */
[----:B------:R-:W-:-:S09]  /*00d0*/  UISETP.NE.AND.EX UP0, UPT, UR5, URZ, UPT, UP0 ;  /* 0x000000ff0500728c */ /* 0x000fd2000bf05300 */
[----:B------:R-:W-:Y:S05]  /*00e0*/  BRA.U !UP0, `(.L_x_1) ;  /* 0x0000000108147547 */ /* 0x000fea000b800000 */
[----:B------:R-:W1:Y:S01]  /*00f0*/  LDC.64 R40, c[0x0][0x888] ;  /* 0x00022200ff287b82 */ /* 0x000e620000000a00 */
[----:B------:R-:W1:Y:S02]  /*0100*/  LDCU.64 UR4, c[0x0][0x358] ;  /* 0x00006b00ff0477ac */ /* 0x000e640008000a00 */
[----:B-1----:R1:W5:Y:S01]  /*0110*/  LDG.E R40, desc[UR4][R40.64] ;  /* 0x0000000428287981 */ /* 0x002362000c1e1900 */
[----:B------:R-:W-:Y:S01]  /*0120*/  HFMA2 R74, -RZ, RZ, 0, 5.9604644775390625e-08 ;  /* 0x00000001ff4a7431 */ /* 0x000fe200000001ff */
[----:B------:R-:W-:Y:S05]  /*0130*/  BRA `(.L_x_0) ;  /* 0x00000000000c7947 */ /* 0x000fea0003800000 */
.L_x_1:
[----:B------:R-:W1:Y:S01]  /*0140*/  LDCU UR4, c[0x0][0x880] ;  /* 0x00011000ff0477ac */ /* 0x000e620008000800 */
[----:B------:R-:W-:Y:S01]  /*0150*/  HFMA2 R74, -RZ, RZ, 0, 5.9604644775390625e-08 ;  /* 0x00000001ff4a7431 */ /* 0x000fe200000001ff */
[----:B-1----:R-:W-:-:S07]  /*0160*/  MOV R40, UR4 ;  /* 0x0000000400287c02 */ /* 0x002fce0008000f00 */
.L_x_0:
[----:B------:R-:W2:Y:S02]  /*0170*/  LDCU.64 UR4, c[0x0][0x8b0] ;  /* 0x00011600ff0477ac */ /* 0x000ea40008000a00 */
[----:B--2---:R-:W-:-:S04]  /*0180*/  UISETP.NE.U32.AND UP0, UPT, UR4, URZ, UPT ;  /* 0x000000ff0400728c */ /* 0x004fc8000bf05070 */
[----:B------:R-:W-:-:S09]  /*0190*/  UISETP.NE.AND.EX UP0, UPT, UR5, URZ, UPT, UP0 ;  /* 0x000000ff0500728c */ /* 0x000fd2000bf05300 */
[----:B------:R-:W-:Y:S05]  /*01a0*/  BRA.U UP0, `(.L_x_2) ;  /* 0x0000000100287547 */ /* 0x000fea000b800000 */
[----:B------:R-:W2:Y:S02]  /*01b0*/  LDCU.64 UR4, c[0x0][0x8a8] ;  /* 0x00011500ff0477ac */ /* 0x000ea40008000a00 */
[----:B--2---:R-:W-:-:S04]  /*01c0*/  UISETP.NE.U32.AND UP0, UPT, UR4, URZ, UPT ;  /* 0x000000ff0400728c */ /* 0x004fc8000bf05070 */
[----:B------:R-:W-:-:S09]  /*01d0*/  UISETP.NE.AND.EX UP0, UPT, UR5, URZ, UPT, UP0 ;  /* 0x000000ff0500728c */ /* 0x000fd2000bf05300 */
[----:B------:R-:W-:Y:S05]  /*01e0*/  BRA.U !UP0, `(.L_x_3) ;  /* 0x0000000108107547 */ /* 0x000fea000b800000 */
[----:B------:R-:W2:Y:S01]  /*01f0*/  LDC.64 R38, c[0x0][0x8a8] ;  /* 0x00022a00ff267b82 */ /* 0x000ea20000000a00 */
[----:B------:R-:W2:Y:S02]  /*0200*/  LDCU.64 UR4, c[0x0][0x358] ;  /* 0x00006b00ff0477ac */ /* 0x000ea40008000a00 */
[----:B--2---:R2:W5:Y:S01]  /*0210*/  LDG.E R38, desc[UR4][R38.64] ;  /* 0x0000000426267981 */ /* 0x004562000c1e1900 */
[----:B------:R-:W-:Y:S05]  /*0220*/  BRA `(.L_x_2) ;  /* 0x0000000000087947 */ /* 0x000fea0003800000 */
.L_x_3:
[----:B------:R-:W2:Y:S02]  /*0230*/  LDCU UR4, c[0x0][0x8a0] ;  /* 0x00011400ff0477ac */ /* 0x000ea40008000800 */
[----:B--2---:R-:W-:Y:S02]  /*0240*/  MOV R38, UR4 ;  /* 0x0000000400267c02 */ /* 0x004fe40008000f00 */
.L_x_2:
[----:B------:R-:W-:Y:S01]  /*0250*/  IMAD.U32 R0, RZ, RZ, UR18 ;  /* 0x00000012ff007e24 */ /* 0x000fe2000f8e00ff */
[----:B------:R-:W-:Y:S04]  /*0260*/  BSSY.RECONVERGENT B0, `(.L_x_4) ;  /* 0x000000c000007945 */ /* 0x000fe80003800200 */
[C---:B------:R-:W-:Y:S02]  /*0270*/  ISETP.NE.OR P1, PT, R0.reuse, 0x1, !P3 ;  /* 0x000000010000780c */ /* 0x040fe40005f25670 */
[----:B------:R-:W-:-:S11]  /*0280*/  ISETP.NE.OR P0, PT, R0, 0x3, !P3 ;  /* 0x000000030000780c */ /* 0x000fd60005f05670 */
[----:B------:R-:W-:Y:S05]  /*0290*/  @P1 BRA `(.L_x_5) ;  /* 0x0000000000201947 */ /* 0x000fea0003800000 */
[----:B------:R-:W3:Y:S02]  /*02a0*/  LDCU.64 UR4, c[0x0][0x348] ;  /* 0x00006900ff0477ac */ /* 0x000ee40008000a00 */
[----:B---3--:R-:W-:Y:S02]  /*02b0*/  UIADD3 UR6, UP1, UPT, UR4, 0x80, URZ ;  /* 0x0000008004067890 */ /* 0x008fe4000ff3e0ff */
[----:B------:R-:W-:Y:S02]  /*02c0*/  UIADD3 UR4, UP0, UPT, UR4, 0x180, URZ ;  /* 0x0000018004047890 */ /* 0x000fe4000ff1e0ff */
[----:B------:R-:W-:Y:S02]  /*02d0*/  UIADD3.X UR7, UPT, UPT, URZ, UR5, URZ, UP1, !UPT ;  /* 0x00000005ff077290 */ /* 0x000fe40008ffe4ff */
[----:B------:R-:W-:-:S07]  /*02e0*/  UIADD3.X UR5, UPT, UPT, URZ, UR5, URZ, UP0, !UPT ;  /* 0x00000005ff057290 */ /* 0x000fce00087fe4ff */
[----:B------:R3:W-:Y:S02]  /*02f0*/  UTMACCTL.PF [UR6] ;  /* 0x00000000060079b9 */ /* 0x0007e40008040000 */
[----:B------:R3:W-:Y:S02]  /*0300*/  UTMACCTL.PF [UR4] ;  /* 0x00000000040079b9 */ /* 0x0007e40008040000 */
[----:B---3--:R-:W-:Y:S01]  /*0310*/  NOP ;  /* 0x0000000000007918 */ /* 0x008fe20000000000 */
.L_x_5:
[----:B------:R-:W-:Y:S05]  /*0320*/  BSYNC.RECONVERGENT B0 ;  /* 0x0000000000007941 */ /* 0x000fea0003800200 */
.L_x_4:
[----:B------:R-:W-:Y:S04]  /*0330*/  BSSY.RECONVERGENT B0, `(.L_x_6) ;  /* 0x000000a000007945 */ /* 0x000fe80003800200 */
        /* <DEDUP_REMOVED lines=9> */
.L_x_7:
[----:B------:R-:W-:Y:S05]  /*03d0*/  BSYNC.RECONVERGENT B0 ;  /* 0x0000000000007941 */ /* 0x000fea0003800200 */
.L_x_6:
[----:B------:R-:W3:Y:S01]  /*03e0*/  LDCU.64 UR4, c[0x0][0x888] ;  /* 0x00011100ff0477ac */ /* 0x000ee20008000a00 */
[----:B------:R-:W-:Y:S02]  /*03f0*/  UISETP.EQ.U32.AND UP2, UPT, UR8, URZ, UPT ;  /* 0x000000ff0800728c */ /* 0x000fe4000bf42070 */
[----:B------:R-:W-:Y:S02]  /*0400*/  UPLOP3.LUT UP3, UPT, UPT, UPT, UPT, 0x80, 0x8 ;  /* 0x000000000008789c */ /* 0x000fe40003f6f070 */
[----:B---3--:R-:W-:-:S04]  /*0410*/  UISETP.NE.U32.AND UP0, UPT, UR4, URZ, UPT ;  /* 0x000000ff0400728c */ /* 0x008fc8000bf05070 */
[----:B------:R-:W-:-:S04]  /*0420*/  UISETP.NE.AND.EX UP1, UPT, UR5, URZ, UPT, UP0 ;  /* 0x000000ff0500728c */ /* 0x000fc8000bf25300 */
[----:B------:R-:W-:-:S04]  /*0430*/  UISETP.EQ.OR.EX UP4, UPT, UR9, URZ, !UP1, UP2 ;  /* 0x000000ff0900728c */ /* 0x000fc8000cf82720 */
[----:B------:R-:W-:-:S06]  /*0440*/  UP2UR UR4, UPR, URZ, 0x10 ;  /* 0x00000010ff047883 */ /* 0x000fcc0008000000 */
[----:B------:R-:W-:Y:S01]  /*0450*/  MOV R77, UR4 ;  /* 0x00000004004d7c02 */ /* 0x000fe20008000f00 */
[----:B------:R-:W-:Y:S06]  /*0460*/  BRA.U !UP4, `(.L_x_8) ;  /* 0x000000010c207547 */ /* 0x000fec000b800000 */
[----:B-----5:R-:W-:Y:S01]  /*0470*/  R2UR UR5, R40 ;  /* 0x00000000280572ca */ /* 0x020fe200000e0000 */
[----:B------:R-:W-:Y:S02]  /*0480*/  UISETP.NE.U32.AND UP2, UPT, UR8, URZ, UPT ;  /* 0x000000ff0800728c */ /* 0x000fe4000bf45070 */
[----:B------:R-:W-:Y:S02]  /*0490*/  USEL UR4, URZ, 0xffffffff, UP1 ;  /* 0xffffffffff047887 */ /* 0x000fe40008800000 */
[----:B------:R-:W-:-:S08]  /*04a0*/  UISETP.NE.AND.EX UP2, UPT, UR9, URZ, UPT, UP2 ;  /* 0x000000ff0900728c */ /* 0x000fd0000bf45320 */
[----:B------:R-:W-:-:S04]  /*04b0*/  UISETP.NE.AND UP0, UPT, UR5, URZ, UPT ;  /* 0x000000ff0500728c */ /* 0x000fc8000bf05270 */
[----:B------:R-:W-:-:S04]  /*04c0*/  @!UP2 USEL UR4, URZ, 0xffffffff, UP0 ;  /* 0xffffffffff04a887 */ /* 0x000fc80008000000 */
[----:B------:R-:W-:-:S04]  /*04d0*/  ULOP3.LUT UR4, UR4, 0x1, URZ, 0xc0, !UPT ;  /* 0x0000000104047892 */ /* 0x000fc8000f8ec0ff */
[----:B------:R-:W-:Y:S02]  /*04e0*/  UISETP.NE.U32.AND UP3, UPT, UR4, 0x1, UPT ;  /* 0x000000010400788c */ /* 0x000fe4000bf65070 */
.L_x_8:
[----:B------:R-:W3:Y:S02]  /*04f0*/  SHFL.IDX PT, R2, R75, RZ, 0x1f ;  /* 0x00001fff4b027589 */ /* 0x000ee400000e0000 */
[----:B---3--:R-:W-:-:S13]  /*0500*/  ISETP.NE.AND P0, PT, R2, RZ, PT ;  /* 0x000000ff0200720c */ /* 0x008fda0003f05270 */
[----:B------:R-:W-:Y:S05]  /*0510*/  @P0 BRA `(.L_x_9) ;  /* 0x0000000000840947 */ /* 0x000fea0003800000 */
[----:B------:R-:W-:Y:S01]  /*0520*/  ELECT P0, URZ, PT ;  /* 0x0000000000ff782f */ /* 0x000fe20003800000 */
[----:B------:R-:W-:-:S12]  /*0530*/  BSSY.RECONVERGENT B0, `(.L_x_9) ;  /* 0x000001f000007945 */ /* 0x000fd80003800200 */
[----:B------:R-:W-:Y:S05]  /*0540*/  @!P0 BRA `(.L_x_10) ;  /* 0x0000000000748947 */ /* 0x000fea0003800000 */
[----:B------:R-:W3:Y:S01]  /*0550*/  S2UR UR4, SR_CgaCtaId ;  /* 0x00000000000479c3 */ /* 0x000ee20000008800 */
[----:B------:R-:W-:Y:S01]  /*0560*/  UMOV UR5, 0x400 ;  /* 0x0000040000057882 */ /* 0x000fe20000000000 */
[----:B------:R-:W-:Y:S01]  /*0570*/  UMOV UR8, 0x1 ;  /* 0x0000000100087882 */ /* 0x000fe20000000000 */
[----:B------:R-:W-:Y:S01]  /*0580*/  UMOV UR6, 0x2 ;  /* 0x0000000200067882 */ /* 0x000fe20000000000 */
[----:B------:R-:W-:-:S04]  /*0590*/  UIADD3 UR8, UPT, UPT, -UR8, 0x100000, URZ ;  /* 0x0010000008087890 */ /* 0x000fc8000fffe1ff */
[----:B------:R-:W-:Y:S02]  /*05a0*/  USHF.L.U32 UR9, UR8, 0xb, URZ ;  /* 0x0000000b08097899 */ /* 0x000fe400080006ff */
[----:B------:R-:W-:Y:S02]  /*05b0*/  USHF.L.U32 UR8, UR8, 0x1, URZ ;  /* 0x0000000108087899 */ /* 0x000fe400080006ff */
[----:B------:R-:W-:-:S04]  /*05c0*/  UIADD3 UR6, UPT, UPT, -UR6, 0x100000, URZ ;  /* 0x0010000006067890 */ /* 0x000fc8000fffe1ff */
[----:B------:R-:W-:Y:S02]  /*05d0*/  USHF.L.U32 UR7, UR6, 0xb, URZ ;  /* 0x0000000b06077899 */ /* 0x000fe400080006ff */
[----:B------:R-:W-:Y:S02]  /*05e0*/  USHF.L.U32 UR6, UR6, 0x1, URZ ;  /* 0x0000000106067899 */ /* 0x000fe400080006ff */
[----:B---3--:R-:W-:Y:S01]  /*05f0*/  ULEA UR4, UR4, UR5, 0x18 ;  /* 0x0000000504047291 */ /* 0x008fe2000f8ec0ff */
[----:B------:R-:W3:Y:S11]  /*0600*/  FENCE.VIEW.ASYNC.S ;  /* 0x00000000000073c6 */ /* 0x000ef60000000000 */
[----:B---3--:R3:W4:Y:S01]  /*0610*/  SYNCS.EXCH.64 URZ, [UR4], UR8 ;  /* 0x0000000804ff75b2 */ /* 0x0087220008000100 */
[----:B------:R3:W1:Y:S01]  /*0620*/  SYNCS.EXCH.64 URZ, [UR4+0x40], UR6 ;  /* 0x0000400604ff75b2 */ /* 0x0006620008000100 */
        /* <DEDUP_REMOVED lines=13> */
[----:B------:R3:W1:Y:S02]  /*0700*/  SYNCS.EXCH.64 URZ, [UR4+0x78], UR6 ;  /* 0x0000780604ff75b2 */ /* 0x0006640008000100 */
[----:B---3--:R-:W-:Y:S01]  /*0710*/  NOP ;  /* 0x0000000000007918 */ /* 0x008fe20000000000 */
.L_x_10:
[----:B------:R-:W-:Y:S05]  /*0720*/  BSYNC.RECONVERGENT B0 ;  /* 0x0000000000007941 */ /* 0x000fea0003800200 */
.L_x_9:
[----:B------:R-:W3:Y:S01]  /*0730*/  SHFL.IDX PT, R2, R75, RZ, 0x1f ;  /* 0x00001fff4b027589 */ /* 0x000ee200000e0000 */
[----:B------:R-:W-:Y:S01]  /*0740*/  NOP ;  /* 0x0000000000007918 */ /* 0x000fe20000000000 */
[----:B---3--:R-:W-:-:S13]  /*0750*/  ISETP.NE.AND P0, PT, R2, 0x1, PT ;  /* 0x000000010200780c */ /* 0x008fda0003f05270 */
[----:B------:R-:W-:Y:S05]  /*0760*/  @P0 BRA `(.L_x_11) ;  /* 0x0000000000480947 */ /* 0x000fea0003800000 */
        /* <DEDUP_REMOVED lines=9> */
[----:B------:R-:W-:Y:S01]  /*0800*/  USHF.L.U32 UR6, UR6, 0x1, URZ ;  /* 0x0000000106067899 */ /* 0x000fe200080006ff */
[----:B------:R-:W-:Y:S01]  /*0810*/  ELECT P0, URZ, PT ;  /* 0x0000000000ff782f */ /* 0x000fe20003800000 */
[----:B---3--:R-:W-:Y:S01]  /*0820*/  ULEA UR4, UR4, UR5, 0x18 ;  /* 0x0000000504047291 */ /* 0x008fe2000f8ec0ff */
[----:B------:R-:W3:Y:S11]  /*0830*/  FENCE.VIEW.ASYNC.S ;  /* 0x00000000000073c6 */ /* 0x000ef60000000000 */
[----:B---3--:R3:W1:Y:S01]  /*0840*/  SYNCS.EXCH.64 URZ, [UR4+0x80], UR8 ;  /* 0x0000800804ff75b2 */ /* 0x0086620008000100 */
[----:B------:R3:W1:Y:S01]  /*0850*/  SYNCS.EXCH.64 URZ, [UR4+0x90], UR6 ;  /* 0x0000900604ff75b2 */ /* 0x0006620008000100 */
[----:B------:R3:W1:Y:S01]  /*0860*/  SYNCS.EXCH.64 URZ, [UR4+0x88], UR8 ;  /* 0x0000880804ff75b2 */ /* 0x0006620008000100 */
[----:B------:R3:W1:Y:S01]  /*0870*/  SYNCS.EXCH.64 URZ, [UR4+0x98], UR6 ;  /* 0x0000980604ff75b2 */ /* 0x0006620008000100 */
[----:B------:R-:W-:Y:S01]  /*0880*/  NOP ;  /* 0x0000000000007918 */ /* 0x000fe20000000000 */
.L_x_11:
[----:B------:R-:W2:Y:S01]  /*0890*/  SHFL.IDX PT, R2, R75, RZ, 0x1f ;  /* 0x00001fff4b027589 */ /* 0x000ea200000e0000 */
[----:B------:R-:W-:Y:S01]  /*08a0*/  NOP ;  /* 0x0000000000007918 */ /* 0x000fe20000000000 */
[----:B--2---:R-:W-:-:S13]  /*08b0*/  ISETP.NE.AND P0, PT, R2, 0x3, PT ;  /* 0x000000030200780c */ /* 0x004fda0003f05270 */
[----:B------:R-:W-:Y:S05]  /*08c0*/  @P0 BRA `(.L_x_12) ;  /* 0x0000000000300947 */ /* 0x000fea0003800000 */
[----:B---3--:R-:W2:Y:S01]  /*08d0*/  S2UR UR4, SR_CgaCtaId ;  /* 0x00000000000479c3 */ /* 0x008ea20000008800 */
[----:B------:R-:W-:Y:S01]  /*08e0*/  UMOV UR6, 0x400 ;  /* 0x0000040000067882 */ /* 0x000fe20000000000 */
[----:B------:R-:W-:Y:S01]  /*08f0*/  UMOV UR5, 0x20 ;  /* 0x0000002000057882 */ /* 0x000fe20000000000 */
[----:B------:R-:W-:Y:S01]  /*0900*/  ELECT P0, URZ, PT ;  /* 0x0000000000ff782f */ /* 0x000fe20003800000 */
[----:B--2---:R-:W-:Y:S02]  /*0910*/  ULEA UR6, UR4, UR6, 0x18 ;  /* 0x0000000604067291 */ /* 0x004fe4000f8ec0ff */
[----:B------:R-:W-:-:S04]  /*0920*/  UIADD3 UR4, UPT, UPT, -UR5, 0x100000, URZ ;  /* 0x0010000005047890 */ /* 0x000fc8000fffe1ff */
[----:B------:R-:W-:Y:S02]  /*0930*/  USHF.L.U32 UR5, UR4, 0xb, URZ ;  /* 0x0000000b04057899 */ /* 0x000fe400080006ff */
[----:B------:R-:W-:Y:S01]  /*0940*/  USHF.L.U32 UR4, UR4, 0x1, URZ ;  /* 0x0000000104047899 */ /* 0x000fe200080006ff */
[----:B------:R-:W2:Y:S11]  /*0950*/  FENCE.VIEW.ASYNC.S ;  /* 0x00000000000073c6 */ /* 0x000eb60000000000 */
[----:B--2---:R2:W3:Y:S01]  /*0960*/  SYNCS.EXCH.64 URZ, [UR6+0xa0], UR4 ;  /* 0x0000a00406ff75b2 */ /* 0x0044e20008000100 */
[----:B------:R2:W1:Y:S01]  /*0970*/  SYNCS.EXCH.64 URZ, [UR6+0xa8], UR4 ;  /* 0x0000a80406ff75b2 */ /* 0x0004620008000100 */
[----:B------:R-:W-:Y:S01]  /*0980*/  NOP ;  /* 0x0000000000007918 */ /* 0x000fe20000000000 */
.L_x_12:
[----:B------:R-:W4:Y:S01]  /*0990*/  SHFL.IDX PT, R2, R75, RZ, 0x1f ;  /* 0x00001fff4b027589 */ /* 0x000f2200000e0000 */
[----:B------:R-:W-:Y:S01]  /*09a0*/  NOP ;  /* 0x0000000000007918 */ /* 0x000fe20000000000 */
[----:B----4-:R-:W-:-:S13]  /*09b0*/  ISETP.NE.AND P0, PT, R2, 0x4, PT ;  /* 0x000000040200780c */ /* 0x010fda0003f05270 */
[----:B------:R-:W-:Y:S05]  /*09c0*/  @P0 BRA `(.L_x_13) ;  /* 0x00000000004c0947 */ /* 0x000fea0003800000 */
[----:B--23--:R-:W2:Y:S01]  /*09d0*/  S2UR UR6, SR_CgaCtaId ;  /* 0x00000000000679c3 */ /* 0x00cea20000008800 */
[----:B------:R-:W-:Y:S01]  /*09e0*/  UMOV UR4, 0x1e0 ;  /* 0x000001e000047882 */ /* 0x000fe20000000000 */
[----:B------:R-:W-:Y:S01]  /*09f0*/  UMOV UR5, 0x400 ;  /* 0x0000040000057882 */ /* 0x000fe20000000000 */
[----:B------:R-:W-:Y:S01]  /*0a00*/  USEL UR4, UR4, 0x1a0, UP3 ;  /* 0x000001a004047887 */ /* 0x000fe20009800000 */
[----:B------:R-:W-:Y:S01]  /*0a10*/  UMOV UR8, 0x1 ;  /* 0x0000000100087882 */ /* 0x000fe20000000000 */
[----:B------:R-:W-:Y:S01]  /*0a20*/  ELECT P0, URZ, PT ;  /* 0x0000000000ff782f */ /* 0x000fe20003800000 */
[----:B------:R-:W-:-:S04]  /*0a30*/  UIADD3 UR8, UPT, UPT, -UR8, 0x100000, URZ ;  /* 0x0010000008087890 */ /* 0x000fc8000fffe1ff */
[----:B------:R-:W-:Y:S02]  /*0a40*/  USHF.L.U32 UR9, UR8, 0xb, URZ ;  /* 0x0000000b08097899 */ /* 0x000fe400080006ff */
[----:B------:R-:W-:Y:S02]  /*0a50*/  USHF.L.U32 UR8, UR8, 0x1, URZ ;  /* 0x0000000108087899 */ /* 0x000fe400080006ff */
[----:B--2---:R-:W-:Y:S02]  /*0a60*/  ULEA UR6, UR6, UR5, 0x18 ;  /* 0x0000000506067291 */ /* 0x004fe4000f8ec0ff */
[----:B------:R-:W-:-:S04]  /*0a70*/  UIADD3 UR4, UPT, UPT, -UR4, 0x100000, URZ ;  /* 0x0010000004047890 */ /* 0x000fc8000fffe1ff */
[----:B------:R-:W-:Y:S02]  /*0a80*/  USHF.L.U32 UR5, UR4, 0xb, URZ ;  /* 0x0000000b04057899 */ /* 0x000fe400080006ff */
[----:B------:R-:W-:Y:S01]  /*0a90*/  USHF.L.U32 UR4, UR4, 0x1, URZ ;  /* 0x0000000104047899 */ /* 0x000fe200080006ff */
[----:B------:R-:W2:Y:S03]  /*0aa0*/  FENCE.VIEW.ASYNC.S ;  /* 0x00000000000073c6 */ /* 0x000ea60000000000 */
[----:B--2---:R4:W2:Y:S08]  /*0ab0*/  SYNCS.EXCH.64 URZ, [UR6+0xb0], UR8 ;  /* 0x0000b00806ff75b2 */ /* 0x0048b00008000100 */
[----:B------:R4:W3:Y:S01]  /*0ac0*/  SYNCS.EXCH.64 URZ, [UR6+0xc0], UR4 ;  /* 0x0000c00406ff75b2 */ /* 0x0008e20008000100 */
[----:B------:R4:W1:Y:S01]  /*0ad0*/  SYNCS.EXCH.64 URZ, [UR6+0xb8], UR8 ;  /* 0x0000b80806ff75b2 */ /* 0x0008620008000100 */
[----:B------:R4:W1:Y:S02]  /*0ae0*/  SYNCS.EXCH.64 URZ, [UR6+0xc8], UR4 ;  /* 0x0000c80406ff75b2 */ /* 0x0008640008000100 */
[----:B----4-:R-:W-:Y:S01]  /*0af0*/  NOP ;  /* 0x0000000000007918 */ /* 0x010fe20000000000 */
.L_x_13:
[----:B------:R-:W4:Y:S01]  /*0b00*/  SHFL.IDX PT, R2, R75, RZ, 0x1f ;  /* 0x00001fff4b027589 */ /* 0x000f2200000e0000 */
[----:B------:R-:W-:Y:S01]  /*0b10*/  NOP ;  /* 0x0000000000007918 */ /* 0x000fe20000000000 */
[----:B----4-:R-:W-:-:S13]  /*0b20*/  ISETP.NE.AND P0, PT, R2, 0x5, PT ;  /* 0x000000050200780c */ /* 0x010fda0003f05270 */
[----:B------:R-:W-:Y:S05]  /*0b30*/  @P0 BRA `(.L_x_14) ;  /* 0x0000000000580947 */ /* 0x000fea0003800000 */
[----:B--23--:R-:W2:Y:S01]  /*0b40*/  S2UR UR4, SR_CgaCtaId ;  /* 0x00000000000479c3 */ /* 0x00cea20000008800 */
        /* <DEDUP_REMOVED lines=10> */
[----:B--2---:R-:W-:Y:S01]  /*0bf0*/  ULEA UR4, UR4, UR5, 0x18 ;  /* 0x0000000504047291 */ /* 0x004fe2000f8ec0ff */
[----:B------:R-:W2:Y:S11]  /*0c00*/  FENCE.VIEW.ASYNC.S ;  /* 0x00000000000073c6 */ /* 0x000eb60000000000 */
[----:B--2---:R4:W2:Y:S01]  /*0c10*/  SYNCS.EXCH.64 URZ, [UR4+0xd0], UR8 ;  /* 0x0000d00804ff75b2 */ /* 0x0048a20008000100 */
[----:B------:R4:W3:Y:S01]  /*0c20*/  SYNCS.EXCH.64 URZ, [UR4+0xf0], UR6 ;  /* 0x0000f00604ff75b2 */ /* 0x0008e20008000100 */
[----:B------:R4:W1:Y:S01]  /*0c30*/  SYNCS.EXCH.64 URZ, [UR4+0xd8], UR8 ;  /* 0x0000d80804ff75b2 */ /* 0x0008620008000100 */
[----:B------:R4:W1:Y:S01]  /*0c40*/  SYNCS.EXCH.64 URZ, [UR4+0xf8], UR6 ;  /* 0x0000f80604ff75b2 */ /* 0x0008620008000100 */
[----:B------:R4:W1:Y:S01]  /*0c50*/  SYNCS.EXCH.64 URZ, [UR4+0xe0], UR8 ;  /* 0x0000e00804ff75b2 */ /* 0x0008620008000100 */
[----:B------:R4:W1:Y:S01]  /*0c60*/  SYNCS.EXCH.64 URZ, [UR4+0x100], UR6 ;  /* 0x0001000604ff75b2 */ /* 0x0008620008000100 */
[----:B------:R4:W1:Y:S01]  /*0c70*/  SYNCS.EXCH.64 URZ, [UR4+0xe8], UR8 ;  /* 0x0000e80804ff75b2 */ /* 0x0008620008000100 */
[----:B------:R4:W1:Y:S02]  /*0c80*/  SYNCS.EXCH.64 URZ, [UR4+0x108], UR6 ;  /* 0x0001080604ff75b2 */ /* 0x0008640008000100 */
[----:B----4-:R-:W-:Y:S01]  /*0c90*/  NOP ;  /* 0x0000000000007918 */ /* 0x010fe20000000000 */
.L_x_14:
[----:B------:R-:W4:Y:S01]  /*0ca0*/  SHFL.IDX PT, R2, R75, RZ, 0x1f ;  /* 0x00001fff4b027589 */ /* 0x000f2200000e0000 */
[----:B------:R-:W1:Y:S01]  /*0cb0*/  S2UR UR45, SR_CgaCtaId ;  /* 0x00000000002d79c3 */ /* 0x000e620000008800 */
[----:B------:R-:W-:Y:S01]  /*0cc0*/  NOP ;  /* 0x0000000000007918 */ /* 0x000fe20000000000 */
[----:B----4-:R-:W-:-:S13]  /*0cd0*/  ISETP.NE.AND P0, PT, R2, 0x3, PT ;  /* 0x000000030200780c */ /* 0x010fda0003f05270 */
[----:B-1----:R-:W-:Y:S05]  /*0ce0*/  @P0 BRA `(.L_x_15) ;  /* 0x0000000000340947 */ /* 0x002fea0003800000 */
[----:B--23--:R-:W-:Y:S01]  /*0cf0*/  UMOV UR4, 0x400 ;  /* 0x0000040000047882 */ /* 0x00cfe20000000000 */
[----:B------:R-:W-:Y:S01]  /*0d00*/  UMOV UR6, 0x20 ;  /* 0x0000002000067882 */ /* 0x000fe20000000000 */
[----:B------:R-:W-:Y:S02]  /*0d10*/  ULEA UR4, UR45, UR4, 0x18 ;  /* 0x000000042d047291 */ /* 0x000fe4000f8ec0ff */
[----:B------:R-:W-:-:S04]  /*0d20*/  UIADD3 UR6, UPT, UPT, -UR6, 0x100000, URZ ;  /* 0x0010000006067890 */ /* 0x000fc8000fffe1ff */
[----:B------:R-:W-:Y:S02]  /*0d30*/  USHF.L.U32 UR7, UR6, 0xb, URZ ;  /* 0x0000000b06077899 */ /* 0x000fe400080006ff */
[----:B------:R-:W-:Y:S01]  /*0d40*/  USHF.L.U32 UR6, UR6, 0x1, URZ ;  /* 0x0000000106067899 */ /* 0x000fe200080006ff */
[----:B------:R-:W-:Y:S01]  /*0d50*/  ELECT P0, URZ, PT ;  /* 0x0000000000ff782f */ /* 0x000fe20003800000 */
[----:B------:R-:W1:Y:S10]  /*0d60*/  FENCE.VIEW.ASYNC.S ;  /* 0x00000000000073c6 */ /* 0x000e740000000000 */
[----:B-1----:R1:W4:Y:S01]  /*0d70*/  SYNCS.EXCH.64 URZ, [UR4+0x110], UR6 ;  /* 0x0001100604ff75b2 */ /* 0x0023220008000100 */
[----:B------:R1:W2:Y:S01]  /*0d80*/  SYNCS.EXCH.64 URZ, [UR4+0x120], UR6 ;  /* 0x0001200604ff75b2 */ /* 0x0002a20008000100 */
[----:B------:R1:W3:Y:S01]  /*0d90*/  SYNCS.EXCH.64 URZ, [UR4+0x118], UR6 ;  /* 0x0001180604ff75b2 */ /* 0x0002e20008000100 */
[----:B------:R1:W1:Y:S01]  /*0da0*/  SYNCS.EXCH.64 URZ, [UR4+0x128], UR6 ;  /* 0x0001280604ff75b2 */ /* 0x0002620008000100 */
[----:B------:R-:W-:Y:S01]  /*0db0*/  NOP ;  /* 0x0000000000007918 */ /* 0x000fe20000000000 */
.L_x_15:
[----:B-123--:R-:W1:Y:S01]  /*0dc0*/  LDCU UR4, c[0x0][0x36c] ;  /* 0x00006d80ff0477ac */ /* 0x00ee620008000800 */
[----:B------:R-:W-:Y:S01]  /*0dd0*/  ISETP.NE.OR P3, PT, R0, 0x2, !P3 ;  /* 0x000000020000780c */ /* 0x000fe20005f65670 */
[----:B------:R-:W-:Y:S01]  /*0de0*/  NOP ;  /* 0x0000000000007918 */ /* 0x000fe20000000000 */
[----:B------:R-:W-:Y:S01]  /*0df0*/  LOP3.LUT R0, R84, 0x1f, RZ, 0xc0, !PT ;  /* 0x0000001f54007812 */ /* 0x000fe200078ec0ff */
[----:B------:R-:W-:Y:S02]  /*0e00*/  UISETP.NE.AND UP4, UPT, UR18, 0x2, UPT ;  /* 0x000000021200788c */ /* 0x000fe4000bf85270 */
[----:B------:R-:W-:Y:S02]  /*0e10*/  UISETP.NE.AND UP5, UPT, UR18, URZ, UPT ;  /* 0x000000ff1200728c */ /* 0x000fe4000bfa5270 */
[----:B-1----:R-:W-:-:S09]  /*0e20*/  UISETP.EQ.U32.AND UP6, UPT, UR4, 0x1, UPT ;  /* 0x000000010400788c */ /* 0x002fd2000bfc2070 */
[----:B------:R-:W-:Y:S05]  /*0e30*/  BRA.U !UP6, `(.L_x_16) ;  /* 0x000000010e087547 */ /* 0x000fea000b800000 */
[----:B----4-:R-:W-:Y:S01]  /*0e40*/  UCGABAR_ARV ;  /* 0x00000000000079c7 */ /* 0x010fe20008000000 */
[----:B------:R-:W-:Y:S05]  /*0e50*/  BRA `(.L_x_17) ;  /* 0x0000000000047947 */ /* 0x000fea0003800000 */
.L_x_16:
[----:B----4-:R-:W-:Y:S01]  /*0e60*/  NOP ;  /* 0x0000000000007918 */ /* 0x010fe20000000000 */
.L_x_17:
[----:B------:R-:W1:Y:S01]  /*0e70*/  S2UR UR20, SR_CTAID.X ;  /* 0x00000000001479c3 */ /* 0x000e620000002500 */
[----:B------:R-:W-:-:S05]  /*0e80*/  CS2R.32 R76, SR_CgaSize ;  /* 0x00000000004c7805 */ /* 0x000fca0000008a00 */
[----:B------:R-:W-:-:S05]  /*0e90*/  IMAD R76, R76, -0xa0, RZ ;  /* 0xffffff604c4c7824 */ /* 0x000fca00078e02ff */
[----:B------:R-:W-:-:S14]  /*0ea0*/  R2UR UR5, R76 ;  /* 0x000000004c0572ca */ /* 0x000fdc00000e0000 */
[----:B------:R-:W2:Y:S01]  /*0eb0*/  LDCU UR5, c[0x0][UR5+0x2b0] ;  /* 0x00005600050577ac */ /* 0x000ea20008000800 */
[----:B------:R-:W-:-:S05]  /*0ec0*/  CS2R.32 R76, SR_CgaSize ;  /* 0x00000000004c7805 */ /* 0x000fca0000008a00 */
[----:B------:R-:W-:-:S05]  /*0ed0*/  IMAD R76, R76, -0xa0, RZ ;  /* 0xffffff604c4c7824 */ /* 0x000fca00078e02ff */
[----:B------:R-:W-:-:S14]  /*0ee0*/  R2UR UR4, R76 ;  /* 0x000000004c0472ca */ /* 0x000fdc00000e0000 */
[----:B------:R-:W3:Y:S01]  /*0ef0*/  LDCU UR4, c[0x0][UR4+0x2b4] ;  /* 0x00005680040477ac */ /* 0x000ee20008000800 */
[----:B------:R-:W4:Y:S01]  /*0f00*/  S2UR UR26, SR_CTAID.Y ;  /* 0x00000000001a79c3 */ /* 0x000f220000002600 */
[----:B------:R-:W-:-:S05]  /*0f10*/  CS2R.32 R76, SR_CgaSize ;  /* 0x00000000004c7805 */ /* 0x000fca0000008a00 */
[----:B------:R-:W-:-:S05]  /*0f20*/  IMAD R76, R76, -0xa0, RZ ;  /* 0xffffff604c4c7824 */ /* 0x000fca00078e02ff */
[----:B------:R-:W-:-:S14]  /*0f30*/  R2UR UR6, R76 ;  /* 0x000000004c0672ca */ /* 0x000fdc00000e0000 */
[----:B------:R-:W3:Y:S01]  /*0f40*/  LDCU UR6, c[0x0][UR6+0x2a0] ;  /* 0x00005400060677ac */ /* 0x000ee20008000800 */
[----:B------:R-:W-:-:S05]  /*0f50*/  CS2R.32 R76, SR_CgaSize ;  /* 0x00000000004c7805 */ /* 0x000fca0000008a00 */
[----:B------:R-:W-:-:S05]  /*0f60*/  IMAD R76, R76, -0xa0, RZ ;  /* 0xffffff604c4c7824 */ /* 0x000fca00078e02ff */
[----:B------:R-:W-:-:S14]  /*0f70*/  R2UR UR63, R76 ;  /* 0x000000004c3f72ca */ /* 0x000fdc00000e0000 */
[----:B------:R-:W3:Y:S01]  /*0f80*/  LDCU UR63, c[0x0][UR63+0x2a4] ;  /* 0x000054803f3f77ac */ /* 0x000ee20008000800 */
[----:B------:R-:W-:Y:S01]  /*0f90*/  USHF.L.U32 UR24, UR45, 0xd, URZ ;  /* 0x0000000d2d187899 */ /* 0x000fe200080006ff */
[----:B------:R-:W3:Y:S01]  /*0fa0*/  LDCU UR19, c[0x0][0xb24] ;  /* 0x00016480ff1377ac */ /* 0x000ee20008000800 */
[----:B------:R-:W3:Y:S01]  /*0fb0*/  LDCU UR42, c[0x0][0xb24] ;  /* 0x00016480ff2a77ac */ /* 0x000ee20008000800 */
[----:B-1----:R-:W-:Y:S01]  /*0fc0*/  I2FP.F32.U32 R3, UR20 ;  /* 0x0000001400037c45 */ /* 0x002fe20008201000 */
[----:B------:R-:W1:Y:S04]  /*0fd0*/  LDCU UR23, c[0x0][0xb30] ;  /* 0x00016600ff1777ac */ /* 0x000e680008000800 */
[----:B--2---:R-:W-:Y:S01]  /*0fe0*/  FMUL R3, R3, UR5 ;  /* 0x0000000503037c20 */ /* 0x004fe20008400000 */
[----:B------:R-:W-:Y:S01]  /*0ff0*/  ULOP3.LUT UR24, UR24, 0x2000, URZ, 0xc0, !UPT ;  /* 0x0000200018187892 */ /* 0x000fe2000f8ec0ff */
[----:B----4-:R-:W-:-:S04]  /*1000*/  I2FP.F32.U32 R2, UR26 ;  /* 0x0000001a00027c45 */ /* 0x010fc80008201000 */
[----:B------:R-:W2:Y:S01]  /*1010*/  F2I.U32.TRUNC.NTZ R3, R3 ;  /* 0x0000000300037305 */ /* 0x000ea2000020f000 */
[----:B---3--:R-:W-:-:S07]  /*1020*/  FMUL R2, R2, UR4 ;  /* 0x0000000402027c20 */ /* 0x008fce0008400000 */
[----:B------:R-:W3:Y:S01]  /*1030*/  F2I.U32.TRUNC.NTZ R2, R2 ;  /* 0x0000000200027305 */ /* 0x000ee2000020f000 */
[----:B--2---:R-:W-:Y:S02]  /*1040*/  R2UR UR5, R3 ;  /* 0x00000000030572ca */ /* 0x004fe400000e0000 */
[----:B---3--:R-:W-:Y:S02]  /*1050*/  R2UR UR4, R2 ;  /* 0x00000000020472ca */ /* 0x008fe400000e0000 */
[----:B------:R-:W-:-:S09]  /*1060*/  PRMT R2, RZ, 0x7610, R2 ;  /* 0x00007610ff027816 */ /* 0x000fd20000000002 */
[----:B------:R-:W-:-:S04]  /*1070*/  UIADD3 UR5, UPT, UPT, -UR5, URZ, URZ ;  /* 0x000000ff05057290 */ /* 0x000fc8000fffe1ff */
[----:B------:R-:W-:Y:S02]  /*1080*/  UIMAD UR5, UR6, UR5, UR20 ;  /* 0x00000005060572a4 */ /* 0x000fe4000f8e0214 */
[----:B------:R-:W-:-:S04]  /*1090*/  UIADD3 UR4, UPT, UPT, -UR4, URZ, URZ ;  /* 0x000000ff04047290 */ /* 0x000fc8000fffe1ff */
[----:B------:R-:W-:Y:S01]  /*10a0*/  IMAD.U32 R76, RZ, RZ, UR5 ;  /* 0x00000005ff4c7e24 */ /* 0x000fe2000f8e00ff */
[----:B------:R-:W-:Y:S01]  /*10b0*/  UIMAD UR63, UR63, UR4, UR26 ;  /* 0x000000043f3f72a4 */ /* 0x000fe2000f8e021a */
[----:B-1----:R-:W-:Y:S11]  /*10c0*/  BRA.U UP5, `(.L_x_18) ;  /* 0x0000000105287547 */ /* 0x002ff6000b800000 */
[----:B------:R-:W-:Y:S01]  /*10d0*/  R2UR UR6, R76 ;  /* 0x000000004c0672ca */ /* 0x000fe200000e0000 */
[----:B------:R-:W-:-:S12]  /*10e0*/  UISETP.NE.AND UP0, UPT, UR63, URZ, UPT ;  /* 0x000000ff3f00728c */ /* 0x000fd8000bf05270 */
[----:B------:R-:W-:-:S04]  /*10f0*/  UISETP.EQ.OR UP0, UPT, UR6, URZ, !UP0 ;  /* 0x000000ff0600728c */ /* 0x000fc8000c702670 */
[----:B------:R-:W-:Y:S02]  /*1100*/  USEL UR5, URZ, 0x1, !UP0 ;  /* 0x00000001ff057887 */ /* 0x000fe4000c000000 */
[----:B------:R-:W-:-:S04]  /*1110*/  UISETP.NE.AND UP0, UPT, UR63, URZ, UPT ;  /* 0x000000ff3f00728c */ /* 0x000fc8000bf05270 */
[----:B------:R-:W-:Y:S02]  /*1120*/  USEL UR4, URZ, 0x2, UP0 ;  /* 0x00000002ff047887 */ /* 0x000fe40008000000 */
[----:B------:R-:W-:-:S04]  /*1130*/  UISETP.NE.AND UP0, UPT, UR6, 0x1, UPT ;  /* 0x000000010600788c */ /* 0x000fc8000bf05270 */
[----:B------:R-:W-:-:S04]  /*1140*/  USEL UR4, UR4, 0x2, UP0 ;  /* 0x0000000204047887 */ /* 0x000fc80008000000 */
[----:B------:R-:W-:-:S06]  /*1150*/  UIADD3 UR4, UPT, UPT, UR5, UR4, URZ ;  /* 0x0000000405047290 */ /* 0x000fcc000fffe0ff */
[----:B------:R-:W-:-:S07]  /*1160*/  MOV R2, UR4 ;  /* 0x0000000400027c02 */ /* 0x000fce0008000f00 */
.L_x_18:
[----:B------:R-:W1:Y:S01]  /*1170*/  S2UR UR36, SR_CTAID.Z ;  /* 0x00000000002479c3 */ /* 0x000e620000002700 */
[----:B------:R-:W-:-:S09]  /*1180*/  UISETP.GE.AND UP0, UPT, UR19, 0x1, UPT ;  /* 0x000000011300788c */ /* 0x000fd2000bf06270 */
[----:B------:R-:W-:Y:S05]  /*1190*/  BRA.U !UP0, `(.L_x_19) ;  /* 0x0000000108d07547 */ /* 0x000fea000b800000 */
[----:B------:R-:W2:Y:S01]  /*11a0*/  LDCU UR21, c[0x0][0xb0c] ;  /* 0x00016180ff1577ac */ /* 0x000ea20008000800 */
[----:B------:R-:W3:Y:S01]  /*11b0*/  LDCU.128 UR12, c[0x0][0xb10] ;  /* 0x00016200ff0c77ac */ /* 0x000ee20008000c00 */
[----:B------:R-:W4:Y:S01]  /*11c0*/  LDCU UR6, c[0x0][0x370] ;  /* 0x00006e00ff0677ac */ /* 0x000f220008000800 */
[----:B------:R-:W1:Y:S01]  /*11d0*/  LDCU UR7, c[0x0][0x374] ;  /* 0x00006e80ff0777ac */ /* 0x000e620008000800 */
[----:B------:R-:W1:Y:S01]  /*11e0*/  LDCU UR22, c[0x0][0xb20] ;  /* 0x00016400ff1677ac */ /* 0x000e620008000800 */
[----:B--2---:R-:W-:Y:S02]  /*11f0*/  UISETP.NE.AND UP0, UPT, UR21, 0x1, UPT ;  /* 0x000000011500788c */ /* 0x004fe4000bf05270 */
[----:B---3--:R-:W-:Y:S01]  /*1200*/  UIMAD.WIDE.U32 UR4, UR20, UR12, URZ ;  /* 0x0000000c140472a5 */ /* 0x008fe2000f8e00ff */
[----:B------:R-:W2:Y:S01]  /*1210*/  LDCU.64 UR8, c[0x0][0xb28] ;  /* 0x00016500ff0877ac */ /* 0x000ea20008000a00 */
[----:B----4-:R-:W-:Y:S02]  /*1220*/  UIMAD.WIDE.U32 UR10, UR6, UR12, URZ ;  /* 0x0000000c060a72a5 */ /* 0x010fe4000f8e00ff */
[----:B------:R-:W-:-:S02]  /*1230*/  USHF.R.U32.HI UR5, URZ, UR13, UR5 ;  /* 0x0000000dff057299 */ /* 0x000fc40008011605 */
[----:B------:R-:W-:Y:S02]  /*1240*/  UISETP.NE.AND UP2, UPT, UR19, 0x1, UPT ;  /* 0x000000011300788c */ /* 0x000fe4000bf45270 */
[----:B------:R-:W-:Y:S01]  /*1250*/  USEL UR5, UR20, UR5, !UP0 ;  /* 0x0000000514057287 */ /* 0x000fe2000c000000 */
[----:B------:R-:W-:Y:S01]  /*1260*/  UMOV UR10, UR11 ;  /* 0x0000000b000a7c82 */ /* 0x000fe20008000000 */
[----:B------:R-:W-:Y:S02]  /*1270*/  UIMAD.WIDE.U32 UR16, UR26, UR15, URZ ;  /* 0x0000000f1a1072a5 */ /* 0x000fe4000f8e00ff */
[----:B------:R-:W-:Y:S02]  /*1280*/  @UP0 USHF.R.U32.HI UR6, URZ, UR13, UR10 ;  /* 0x0000000dff060299 */ /* 0x000fe4000801160a */
[----:B------:R-:W-:Y:S02]  /*1290*/  UISETP.NE.AND UP0, UPT, UR14, 0x1, UPT ;  /* 0x000000010e00788c */ /* 0x000fe4000bf05270 */
[----:B-1----:R-:W-:-:S02]  /*12a0*/  UIMAD.WIDE.U32 UR10, UR7, UR15, URZ ;  /* 0x0000000f070a72a5 */ /* 0x002fc4000f8e00ff */
[----:B--2---:R-:W-:Y:S01]  /*12b0*/  UIMAD.WIDE.U32 UR12, UR6, UR8, URZ ;  /* 0x00000008060c72a5 */ /* 0x004fe2000f8e00ff */
[----:B------:R-:W-:Y:S02]  /*12c0*/  UMOV UR4, UR17 ;  /* 0x0000001100047c82 */ /* 0x000fe40008000000 */
[----:B------:R-:W-:Y:S02]  /*12d0*/  USHF.R.U32.HI UR4, URZ, UR22, UR4 ;  /* 0x00000016ff047299 */ /* 0x000fe40008011604 */
[----:B------:R-:W-:Y:S02]  /*12e0*/  UMOV UR10, UR11 ;  /* 0x0000000b000a7c82 */ /* 0x000fe40008000000 */
[----:B------:R-:W-:Y:S01]  /*12f0*/  UMOV UR12, UR13 ;  /* 0x0000000d000c7c82 */ /* 0x000fe20008000000 */
[----:B------:R-:W-:Y:S02]  /*1300*/  @UP0 USHF.R.U32.HI UR7, URZ, UR22, UR10 ;  /* 0x00000016ff070299 */ /* 0x000fe4000801160a */
[----:B------:R-:W-:-:S02]  /*1310*/  USEL UR4, UR26, UR4, !UP0 ;  /* 0x000000041a047287 */ /* 0x000fc4000c000000 */
[----:B------:R-:W-:Y:S02]  /*1320*/  UIMAD.WIDE.U32 UR10, UR7, UR8, URZ ;  /* 0x00000008070a72a5 */ /* 0x000fe4000f8e00ff */
[----:B------:R-:W-:Y:S02]  /*1330*/  @UP2 USHF.R.U32.HI UR6, URZ, UR9, UR12 ;  /* 0x00000009ff062299 */ /* 0x000fe4000801160c */
[----:B------:R-:W-:-:S03]  /*1340*/  UIMAD.WIDE.U32 UR12, UR4, UR8, URZ ;  /* 0x00000008040c72a5 */ /* 0x000fc6000f8e00ff */
[----:B------:R-:W-:Y:S02]  /*1350*/  UMOV UR10, UR11 ;  /* 0x0000000b000a7c82 */ /* 0x000fe40008000000 */
[----:B------:R-:W-:Y:S02]  /*1360*/  @UP2 USHF.R.U32.HI UR7, URZ, UR9, UR10 ;  /* 0x00000009ff072299 */ /* 0x000fe4000801160a */
[----:B------:R-:W-:Y:S02]  /*1370*/  UIMAD UR10, UR6, UR19, URZ ;  /* 0x00000013060a72a4 */ /* 0x000fe4000f8e02ff */
[----:B------:R-:W-:-:S04]  /*1380*/  UIMAD UR7, UR7, UR19, URZ ;  /* 0x00000013070772a4 */ /* 0x000fc8000f8e02ff */
[----:B------:R-:W-:-:S03]  /*1390*/  UISETP.GE.AND UP0, UPT, UR4, UR7, UPT ;  /* 0x000000070400728c */ /* 0x000fc6000bf06270 */
[----:B------:R-:W-:Y:S01]  /*13a0*/  UMOV UR7, UR13 ;  /* 0x0000000d00077c82 */ /* 0x000fe20008000000 */
[----:B------:R-:W-:Y:S02]  /*13b0*/  UISETP.GE.OR UP0, UPT, UR5, UR10, UP0 ;  /* 0x0000000a0500728c */ /* 0x000fe40008706670 */
[----:B------:R-:W-:Y:S02]  /*13c0*/  UIMAD.WIDE.U32 UR10, UR5, UR8, URZ ;  /* 0x00000008050a72a5 */ /* 0x000fe4000f8e00ff */
[----:B------:R-:W-:Y:S02]  /*13d0*/  USHF.R.U32.HI UR7, URZ, UR9, UR7 ;  /* 0x00000009ff077299 */ /* 0x000fe40008011607 */
[----:B------:R-:W-:Y:S02]  /*13e0*/  UIADD3 UR10, UPT, UPT, -UR4, URZ, URZ ;  /* 0x000000ff040a7290 */ /* 0x000fe4000fffe1ff */
[----:B------:R-:W-:Y:S02]  /*13f0*/  USEL UR7, UR4, UR7, !UP2 ;  /* 0x0000000704077287 */ /* 0x000fe4000d000000 */
[----:B------:R-:W-:Y:S01]  /*1400*/  UIMAD UR10, UR14, UR10, UR26 ;  /* 0x0000000a0e0a72a4 */ /* 0x000fe2000f8e021a */
[----:B------:R-:W-:Y:S01]  /*1410*/  @!UP0 UMOV UR8, UR11 ;  /* 0x0000000b00088c82 */ /* 0x000fe20008000000 */
[----:B------:R-:W-:-:S02]  /*1420*/  UIADD3 UR11, UPT, UPT, -UR5, URZ, URZ ;  /* 0x000000ff050b7290 */ /* 0x000fc4000fffe1ff */
[----:B------:R-:W-:Y:S02]  /*1430*/  @!UP0 USHF.R.U32.HI UR8, URZ, UR9, UR8 ;  /* 0x00000009ff088299 */ /* 0x000fe40008011608 */
[----:B------:R-:W-:Y:S02]  /*1440*/  UIADD3 UR9, UPT, UPT, -UR7, URZ, URZ ;  /* 0x000000ff07097290 */ /* 0x000fe4000fffe1ff */
[----:B------:R-:W-:Y:S02]  /*1450*/  @!UP0 USEL UR8, UR5, UR8, !UP2 ;  /* 0x0000000805088287 */ /* 0x000fe4000d000000 */
[----:B------:R-:W-:Y:S02]  /*1460*/  UIMAD UR9, UR19, UR9, UR4 ;  /* 0x00000009130972a4 */ /* 0x000fe4000f8e0204 */
[----:B------:R-:W-:Y:S02]  /*1470*/  @!UP0 UIADD3 UR7, UPT, UPT, UR7, -UR8, URZ ;  /* 0x8000000807078290 */ /* 0x000fe4000fffe0ff */
[----:B------:R-:W-:-:S02]  /*1480*/  @!UP0 UIMAD UR6, UR9, UR6, UR8 ;  /* 0x00000006090682a4 */ /* 0x000fc4000f8e0208 */
[----:B------:R-:W-:Y:S02]  /*1490*/  @!UP0 UIMAD UR4, UR7, UR19, UR5 ;  /* 0x00000013070482a4 */ /* 0x000fe4000f8e0205 */
[----:B------:R-:W-:Y:S02]  /*14a0*/  UIMAD UR20, UR21, UR11, UR20 ;  /* 0x0000000b151472a4 */ /* 0x000fe4000f8e0214 */
[----:B------:R-:W-:Y:S01]  /*14b0*/  UIMAD UR26, UR4, UR14, UR10 ;  /* 0x0000000e041a72a4 */ /* 0x000fe2000f8e020a */
[----:B------:R-:W-:Y:S02]  /*14c0*/  @!UP0 UMOV UR5, UR6 ;  /* 0x0000000600058c82 */ /* 0x000fe40008000000 */
[----:B------:R-:W-:-:S12]  /*14d0*/  UIMAD UR20, UR5, UR21, UR20 ;  /* 0x00000015051472a4 */ /* 0x000fd8000f8e0214 */
.L_x_19:
[----:B------:R-:W-:-:S09]  /*14e0*/  UISETP.NE.AND UP0, UPT, UR23, 0x1, UPT ;  /* 0x000000011700788c */ /* 0x000fd2000bf05270 */
[----:B------:R-:W-:Y:S05]  /*14f0*/  BRA.U UP0, `(.L_x_20) ;  /* 0x0000000100407547 */ /* 0x000fea000b800000 */
[----:B------:R-:W2:Y:S01]  /*1500*/  LDCU.128 UR8, c[0x0][0xb10] ;  /* 0x00016200ff0877ac */ /* 0x000ea20008000c00 */
[----:B------:R-:W3:Y:S01]  /*1510*/  LDCU UR12, c[0x0][0xb0c] ;  /* 0x00016180ff0c77ac */ /* 0x000ee20008000800 */
[----:B------:R-:W4:Y:S01]  /*1520*/  LDCU UR13, c[0x0][0xb20] ;  /* 0x00016400ff0d77ac */ /* 0x000f220008000800 */
[----:B--2---:R-:W-:Y:S02]  /*1530*/  UIMAD.WIDE.U32 UR4, UR20, UR8, URZ ;  /* 0x00000008140472a5 */ /* 0x004fe4000f8e00ff */
[----:B------:R-:W-:Y:S02]  /*1540*/  UIMAD.WIDE.U32 UR6, UR26, UR11, URZ ;  /* 0x0000000b1a0672a5 */ /* 0x000fe4000f8e00ff */
[----:B---3--:R-:W-:Y:S02]  /*1550*/  UISETP.NE.AND UP0, UPT, UR12, 0x1, UPT ;  /* 0x000000010c00788c */ /* 0x008fe4000bf05270 */
[----:B------:R-:W-:-:S03]  /*1560*/  USHF.R.U32.HI UR5, URZ, UR9, UR5 ;  /* 0x00000009ff057299 */ /* 0x000fc60008011605 */
[----:B------:R-:W-:Y:S01]  /*1570*/  UMOV UR4, UR7 ;  /* 0x0000000700047c82 */ /* 0x000fe20008000000 */
[----:B------:R-:W-:Y:S02]  /*1580*/  USEL UR5, UR20, UR5, !UP0 ;  /* 0x0000000514057287 */ /* 0x000fe4000c000000 */
[----:B------:R-:W-:Y:S02]  /*1590*/  UISETP.NE.AND UP0, UPT, UR10, 0x1, UPT ;  /* 0x000000010a00788c */ /* 0x000fe4000bf05270 */
[----:B----4-:R-:W-:-:S04]  /*15a0*/  USHF.R.U32.HI UR4, URZ, UR13, UR4 ;  /* 0x0000000dff047299 */ /* 0x010fc80008011604 */
[----:B------:R-:W-:-:S04]  /*15b0*/  USEL UR4, UR26, UR4, !UP0 ;  /* 0x000000041a047287 */ /* 0x000fc8000c000000 */
[----:B------:R-:W-:Y:S02]  /*15c0*/  UIADD3 UR6, UPT, UPT, UR5, -UR4, URZ ;  /* 0x8000000405067290 */ /* 0x000fe4000fffe0ff */
[----:B------:R-:W-:Y:S02]  /*15d0*/  UIADD3 UR4, UPT, UPT, -UR5, UR4, URZ ;  /* 0x0000000405047290 */ /* 0x000fe4000fffe1ff */
[----:B------:R-:W-:Y:S02]  /*15e0*/  UIMAD UR26, UR6, UR10, UR26 ;  /* 0x0000000a061a72a4 */ /* 0x000fe4000f8e021a */
[----:B------:R-:W-:-:S12]  /*15f0*/  UIMAD UR20, UR4, UR12, UR20 ;  /* 0x0000000c041472a4 */ /* 0x000fd8000f8e0214 */
.L_x_20:
[----:B------:R-:W-:Y:S01]  /*1600*/  UISETP.NE.AND UP0, UPT, UR18, 0x2, UPT ;  /* 0x000000021200788c */ /* 0x000fe2000bf05270 */
[----:B------:R-:W-:Y:S09]  /*1610*/  BRA.U !UP6, `(.L_x_21) ;  /* 0x000000010e0c7547 */ /* 0x000ff2000b800000 */
[----:B------:R-:W-:Y:S01]  /*1620*/  UCGABAR_WAIT ;  /* 0x0000000000007dc7 */ /* 0x000fe20008000000 */
[----:B------:R-:W-:Y:S01]  /*1630*/  CCTL.IVALL ;  /* 0x00000000ff00798f */ /* 0x000fe20002000000 */
[----:B------:R-:W-:Y:S05]  /*1640*/  BRA `(.L_x_22) ;  /* 0x0000000000047947 */ /* 0x000fea0003800000 */
.L_x_21:
[----:B------:R-:W-:Y:S06]  /*1650*/  BAR.SYNC.DEFER_BLOCKING 0x0 ;  /* 0x0000000000007b1d */ /* 0x000fec0000010000 */
.L_x_22:
[----:B------:R-:W-:Y:S05]  /*1660*/  BRA.U UP0, `(.L_x_23) ;  /* 0x0000001500547547 */ /* 0x000fea000b800000 */
[----:B------:R-:W2:Y:S01]  /*1670*/  LDCU UR6, c[0x0][0x38c] ;  /* 0x00007180ff0677ac */ /* 0x000ea20008000800 */
[----:B------:R-:W-:Y:S01]  /*1680*/  PLOP3.LUT P1, PT, PT, PT, UP3, 0x80, 0x8 ;  /* 0x000000000008781c */ /* 0x000fe20003f2f038 */
[----:B------:R-:W-:Y:S01]  /*1690*/  IMAD.MOV.U32 R12, RZ, RZ, 0x1 ;  /* 0x00000001ff0c7424 */ /* 0x000fe200078e00ff */
[----:B------:R-:W-:Y:S01]  /*16a0*/  ISETP.EQ.OR P2, PT, R0, RZ, P3 ;  /* 0x000000ff0000720c */ /* 0x000fe20001f42670 */
[----:B------:R-:W-:Y:S01]  /*16b0*/  UISETP.NE.AND UP1, UPT, UR18, URZ, UPT ;  /* 0x000000ff1200728c */ /* 0x000fe2000bf25270 */
[----:B------:R-:W-:Y:S01]  /*16c0*/  PLOP3.LUT P1, PT, P1, PT, PT, 0x8, 0x80 ;  /* 0x000000000080781c */ /* 0x000fe20000f2e170 */
[----:B------:R-:W-:Y:S01]  /*16d0*/  USEL UR25, URZ, 0x1, UP4 ;  /* 0x00000001ff197887 */ /* 0x000fe2000a000000 */
[----:B------:R-:W-:Y:S01]  /*16e0*/  CS2R R10, SRZ ;  /* 0x00000000000a7805 */ /* 0x000fe2000001ff00 */
[----:B------:R-:W-:Y:S01]  /*16f0*/  IMAD.MOV.U32 R9, RZ, RZ, RZ ;  /* 0x000000ffff097224 */ /* 0x000fe200078e00ff */
[----:B------:R-:W3:Y:S01]  /*1700*/  LDCU UR39, c[0x0][0x370] ;  /* 0x00006e00ff2777ac */ /* 0x000ee20008000800 */
[----:B------:R-:W-:Y:S01]  /*1710*/  IMAD.MOV.U32 R8, RZ, RZ, 0x1 ;  /* 0x00000001ff087424 */ /* 0x000fe200078e00ff */
[----:B------:R-:W4:Y:S01]  /*1720*/  LDCU.64 UR28, c[0x0][0x348] ;  /* 0x00006900ff1c77ac */ /* 0x000f220008000a00 */
[----:B------:R-:W-:-:S02]  /*1730*/  USHF.R.U32.HI UR44, URZ, 0x7, UR24 ;  /* 0x00000007ff2c7899 */ /* 0x000fc40008011618 */
[----:B--2---:R-:W-:Y:S02]  /*1740*/  UIADD3 UR5, UPT, UPT, UR6, 0x7f, URZ ;  /* 0x0000007f06057890 */ /* 0x004fe4000fffe0ff */
[----:B------:R-:W-:Y:S02]  /*1750*/  UIADD3 UR46, UPT, UPT, UR6, 0xfe, URZ ;  /* 0x000000fe062e7890 */ /* 0x000fe4000fffe0ff */
[----:B------:R-:W-:Y:S01]  /*1760*/  USHF.R.S32.HI UR4, URZ, 0x1f, UR5 ;  /* 0x0000001fff047899 */ /* 0x000fe20008011405 */
[----:B------:R-:W2:Y:S03]  /*1770*/  LDCU UR38, c[0x0][0x374] ;  /* 0x00006e80ff2677ac */ /* 0x000ea60008000800 */
[----:B------:R-:W-:Y:S02]  /*1780*/  ULEA.HI UR4, UR4, UR5, URZ, 0x7 ;  /* 0x0000000504047291 */ /* 0x000fe4000f8f38ff */
[----:B------:R-:W-:-:S02]  /*1790*/  USEL UR25, UR25, 0x2, UP1 ;  /* 0x0000000219197887 */ /* 0x000fc40008800000 */
[----:B------:R-:W-:Y:S02]  /*17a0*/  USHF.R.S32.HI UR41, URZ, 0x7, UR4 ;  /* 0x00000007ff297899 */ /* 0x000fe40008011404 */
[----:B------:R-:W-:Y:S02]  /*17b0*/  UIADD3 UR4, UPT, UPT, UR6, -0x1, URZ ;  /* 0xffffffff06047890 */ /* 0x000fe4000fffe0ff */
[----:B------:R-:W-:Y:S02]  /*17c0*/  UISETP.LT.U32.AND UP0, UPT, UR41, 0x8, UPT ;  /* 0x000000082900788c */ /* 0x000fe4000bf01070 */
[----:B------:R-:W-:Y:S02]  /*17d0*/  UISETP.GE.U32.AND UP2, UPT, UR4, -0xff, UPT ;  /* 0xffffff010400788c */ /* 0x000fe4000bf46070 */
[----:B------:R-:W-:Y:S01]  /*17e0*/  USEL UR40, UR41, 0x8, UP0 ;  /* 0x0000000829287887 */ /* 0x000fe20008000000 */
[----:B------:R-:W-:-:S03]  /*17f0*/  UMOV UR5, URZ ;  /* 0x000000ff00057c82 */ /* 0x000fc60008000000 */
[----:B------:R-:W-:Y:S02]  /*1800*/  UIADD3 UR21, UPT, UPT, UR40, -0x1, URZ ;  /* 0xffffffff28157890 */ /* 0x000fe4000fffe0ff */
[----:B------:R-:W-:-:S03]  /*1810*/  UIADD3 UR43, UPT, UPT, UR41, -UR40, URZ ;  /* 0x80000028292b7290 */ /* 0x000fc6000fffe0ff */
[----:B------:R-:W-:-:S04]  /*1820*/  @UP2 UIADD3 UR21, UPT, UPT, UR40, URZ, URZ ;  /* 0x000000ff28152290 */ /* 0x000fc8000fffe0ff */
[----:B--234-:R-:W-:-:S12]  /*1830*/  UIADD3 UR21, UPT, UPT, UR21, 0x1, URZ ;  /* 0x0000000115157890 */ /* 0x01cfd8000fffe0ff */
.L_x_43:
[----:B------:R-:W-:Y:S01]  /*1840*/  UISETP.NE.AND UP0, UPT, UR45, URZ, UPT ;  /* 0x000000ff2d00728c */ /* 0x000fe2000bf05270 */
[----:B------:R-:W2:Y:S08]  /*1850*/  S2UR UR45, SR_CgaCtaId ;  /* 0x00000000002d79c3 */ /* 0x000eb00000008800 */
[----:B------:R-:W-:Y:S05]  /*1860*/  BRA.U UP0, `(.L_x_24) ;  /* 0x0000000100347547 */ /* 0x000fea000b800000 */
[----:B------:R-:W3:Y:S01]  /*1870*/  S2R R0, SR_CgaCtaId ;  /* 0x0000000000007919 */ /* 0x000ee20000008800 */
[----:B------:R-:W-:-:S04]  /*1880*/  MOV R2, 0x400 ;  /* 0x0000040000027802 */ /* 0x000fc80000000f00 */
[----:B---3--:R-:W-:Y:S02]  /*1890*/  LEA R0, R0, R2, 0x18 ;  /* 0x0000000200007211 */ /* 0x008fe400078ec0ff */
[----:B------:R-:W-:-:S03]  /*18a0*/  SHF.L.U32 R2, R8, 0x1f, RZ ;  /* 0x0000001f08027819 */ /* 0x000fc600000006ff */
[----:B------:R-:W-:-:S04]  /*18b0*/  IMAD R0, R9, 0x8, R0 ;  /* 0x0000000809007824 */ /* 0x000fc800078e0200 */
[----:B------:R-:W3:Y:S02]  /*18c0*/  SYNCS.PHASECHK.TRANS64.TRYWAIT P0, [R0+URZ+0x120], R2 ;  /* 0x00012002000075a7 */ /* 0x000ee400080011ff */
[----:B---3--:R-:W-:Y:S05]  /*18d0*/  @!P0 BRA `(.L_x_25) ;  /* 0x0000006000c88947 */ /* 0x008fea0003800000 */
.L_x_117:
[----:B------:R-:W-:Y:S01]  /*18e0*/  VIADD R9, R9, 0x1 ;  /* 0x0000000109097836 */ /* 0x000fe20000000000 */
[----:B------:R3:W-:Y:S04]  /*18f0*/  SYNCS.ARRIVE.TRANS64.A1T0 RZ, [R0+URZ+0x110], RZ ;  /* 0x000110ff00ff79a7 */ /* 0x0007e800081000ff */
[----:B------:R-:W-:-:S04]  /*1900*/  ISETP.NE.AND P0, PT, R9, 0x2, PT ;  /* 0x000000020900780c */ /* 0x000fc80003f05270 */
[----:B------:R-:W-:Y:S02]  /*1910*/  SEL R9, R9, RZ, P0 ;  /* 0x000000ff09097207 */ /* 0x000fe40000000000 */
[----:B---3--:R-:W-:-:S04]  /*1920*/  SEL R0, RZ, 0x1, P0 ;  /* 0x00000001ff007807 */ /* 0x008fc80000000000 */
[----:B------:R-:W-:-:S07]  /*1930*/  LOP3.LUT R8, R8, R0, RZ, 0x3c, !PT ;  /* 0x0000000008087212 */ /* 0x000fce00078e3cff */
.L_x_24:
[----:B------:R-:W-:Y:S01]  /*1940*/  UMOV UR6, 0x400 ;  /* 0x0000040000067882 */ /* 0x000fe20000000000 */
[----:B------:R-:W-:Y:S01]  /*1950*/  SHF.L.U32 R0, R12, 0x1f, RZ ;  /* 0x0000001f0c007819 */ /* 0x000fe200000006ff */
[----:B--2---:R-:W-:Y:S02]  /*1960*/  ULEA UR6, UR45, UR6, 0x18 ;  /* 0x000000062d067291 */ /* 0x004fe4000f8ec0ff */
[----:B------:R-:W-:Y:S02]  /*1970*/  UISETP.GE.U32.AND UP0, UPT, UR46, 0xff, UPT ;  /* 0x000000ff2e00788c */ /* 0x000fe4000bf06070 */
[----:B------:R-:W-:Y:S02]  /*1980*/  ULEA UR4, UR5, UR6, 0x3 ;  /* 0x0000000605047291 */ /* 0x000fe4000f8e18ff */
[----:B------:R-:W-:Y:S02]  /*1990*/  USHF.L.U32 UR35, UR20, 0x6, URZ ;  /* 0x0000000614237899 */ /* 0x000fe400080006ff */
[----:B------:R-:W-:Y:S01]  /*19a0*/  ULEA UR11, UR26, UR44, 0x7 ;  /* 0x0000002c1a0b7291 */ /* 0x000fe2000f8e38ff */
[----:B------:R-:W-:-:S04]  /*19b0*/  UMOV UR13, URZ ;  /* 0x000000ff000d7c82 */ /* 0x000fc80008000000 */
[----:B------:R2:W3:Y:S01]  /*19c0*/  SYNCS.PHASECHK.TRANS64.TRYWAIT P0, [UR4+0x40], R0 ;  /* 0x00004000ff0075a7 */ /* 0x0004e20008001104 */
[----:B------:R-:W-:Y:S06]  /*19d0*/  BRA.U !UP0, `(.L_x_26) ;  /* 0x0000000108bc7547 */ /* 0x000fec000b800000 */
[----:B------:R-:W-:Y:S01]  /*19e0*/  UMOV UR7, URZ ;  /* 0x000000ff00077c82 */ /* 0x000fe20008000000 */
[----:B------:R-:W-:-:S05]  /*19f0*/  UMOV UR4, UR5 ;  /* 0x0000000500047c82 */ /* 0x000fca0008000000 */
.L_x_32:
[----:B------:R-:W-:Y:S01]  /*1a00*/  ULEA UR33, UR4, UR6, 0x3 ;  /* 0x0000000604217291 */ /* 0x000fe2000f8e18ff */
[----:B---3--:R-:W-:Y:S01]  /*1a10*/  @!P3 MOV R2, 0x6000 ;  /* 0x000060000002b802 */ /* 0x008fe20000000f00 */
[----:B-1-34-:R-:W-:Y:S10]  /*1a20*/  @P0 BRA `(.L_x_27) ;  /* 0x00000000000c0947 */ /* 0x01aff40003800000 */
[----:B------:R-:W-:-:S04]  /*1a30*/  SHF.L.U32 R3, R12, 0x1f, RZ ;  /* 0x0000001f0c037819 */ /* 0x000fc800000006ff */
[----:B------:R-:W3:Y:S02]  /*1a40*/  SYNCS.PHASECHK.TRANS64.TRYWAIT P0, [UR33+0x40], R3 ;  /* 0x00004003ff0075a7 */ /* 0x000ee40008001121 */
[----:B---3--:R-:W-:Y:S05]  /*1a50*/  @!P0 BRA `(.L_x_28) ;  /* 0x00000060007c8947 */ /* 0x008fea0003800000 */
.L_x_27:
[----:B------:R3:W-:Y:S01]  /*1a60*/  @!P3 SYNCS.ARRIVE.TRANS64 RZ, [UR33], R2 ;  /* 0x00000002ffffb9a7 */ /* 0x0007e20008000021 */
[----:B------:R-:W-:-:S04]  /*1a70*/  ULOP3.LUT UR5, UR25, 0x2, URZ, 0xfc, !UPT ;  /* 0x0000000219057892 */ /* 0x000fc8000f8efcff */
[----:B------:R-:W-:-:S09]  /*1a80*/  UISETP.NE.AND UP0, UPT, UR5, 0x2, UPT ;  /* 0x000000020500788c */ /* 0x000fd2000bf05270 */
[----:B------:R-:W-:Y:S05]  /*1a90*/  BRA.U UP0, `(.L_x_29) ;  /* 0x0000000100047547 */ /* 0x000fea000b800000 */
[----:B-1----:R-:W-:Y:S05]  /*1aa0*/  BPT.TRAP 0x1 ;  /* 0x000000040000795c */ /* 0x002fea0000300000 */
.L_x_29:
[----:B------:R-:W-:Y:S04]  /*1ab0*/  BSSY.RECONVERGENT B0, `(.L_x_30) ;  /* 0x0000003000007945 */ /* 0x000fe80003800200 */
[----:B------:R-:W-:Y:S05]  /*1ac0*/  @P2 BRA `(.L_x_31) ;  /* 0x0000000000042947 */ /* 0x000fea0003800000 */
[----:B-1----:R-:W-:Y:S05]  /*1ad0*/  BPT.TRAP 0x1 ;  /* 0x000000040000795c */ /* 0x002fea0000300000 */
.L_x_31:
[----:B-1----:R-:W-:Y:S05]  /*1ae0*/  BSYNC.RECONVERGENT B0 ;  /* 0x0000000000007941 */ /* 0x002fea0003800200 */
.L_x_30:
[----:B------:R-:W-:Y:S02]  /*1af0*/  UIADD3 UR5, UPT, UPT, UR4, 0x1, URZ ;  /* 0x0000000104057890 */ /* 0x000fe4000fffe0ff */
[----:B------:R-:W-:Y:S02]  /*1b00*/  USHF.L.U32 UR34, UR7, 0x7, URZ ;  /* 0x0000000707227899 */ /* 0x000fe400080006ff */
[----:B------:R-:W-:Y:S02]  /*1b10*/  UISETP.NE.AND UP0, UPT, UR5, 0x8, UPT ;  /* 0x000000080500788c */ /* 0x000fe4000bf05270 */
[----:B------:R-:W-:Y:S02]  /*1b20*/  UIADD3 UR7, UPT, UPT, UR7, 0x1, URZ ;  /* 0x0000000107077890 */ /* 0x000fe4000fffe0ff */
[----:B------:R-:W-:Y:S02]  /*1b30*/  USEL UR9, URZ, 0x1, UP0 ;  /* 0x00000001ff097887 */ /* 0x000fe40008000000 */
[----:B------:R-:W-:-:S02]  /*1b40*/  USEL UR5, UR5, URZ, UP0 ;  /* 0x000000ff05057287 */ /* 0x000fc40008000000 */
[----:B------:R-:W-:Y:S02]  /*1b50*/  UIADD3 UR14, UP0, UPT, UR28, 0x180, URZ ;  /* 0x000001801c0e7890 */ /* 0x000fe4000ff1e0ff */
[----:B------:R-:W-:Y:S01]  /*1b60*/  ULEA UR8, UR5, UR6, 0x3 ;  /* 0x0000000605087291 */ /* 0x000fe2000f8e18ff */
[----:B------:R-:W-:Y:S01]  /*1b70*/  LOP3.LUT R12, R12, UR9, RZ, 0x3c, !PT ;  /* 0x000000090c0c7c12 */ /* 0x000fe2000f8e3cff */
[----:B------:R-:W-:Y:S02]  /*1b80*/  ULEA UR32, UR4, UR6, 0xd ;  /* 0x0000000604207291 */ /* 0x000fe4000f8e68ff */
[----:B------:R-:W-:Y:S01]  /*1b90*/  UIADD3 UR16, UP1, UPT, UR28, 0x80, URZ ;  /* 0x000000801c107890 */ /* 0x000fe2000ff3e0ff */
[----:B--2---:R-:W-:Y:S01]  /*1ba0*/  SHF.L.U32 R0, R12, 0x1f, RZ ;  /* 0x0000001f0c007819 */ /* 0x004fe200000006ff */
[----:B------:R-:W-:Y:S02]  /*1bb0*/  UIADD3.X UR15, UPT, UPT, URZ, UR29, URZ, UP0, !UPT ;  /* 0x0000001dff0f7290 */ /* 0x000fe400087fe4ff */
[----:B------:R-:W-:Y:S01]  /*1bc0*/  UISETP.NE.AND UP0, UPT, UR7, UR21, UPT ;  /* 0x000000150700728c */ /* 0x000fe2000bf05270 */
[----:B------:R4:W1:Y:S01]  /*1bd0*/  SYNCS.PHASECHK.TRANS64.TRYWAIT P0, [UR8+0x40], R0 ;  /* 0x00004000ff0075a7 */ /* 0x0008620008001108 */
[----:B------:R-:W-:-:S02]  /*1be0*/  ULEA UR8, UR4, UR24, 0xe ;  /* 0x0000001804087291 */ /* 0x000fc4000f8e70ff */
[----:B------:R-:W-:Y:S02]  /*1bf0*/  UIADD3.X UR17, UPT, UPT, URZ, UR29, URZ, UP1, !UPT ;  /* 0x0000001dff117290 */ /* 0x000fe40008ffe4ff */
[----:B------:R-:W-:Y:S02]  /*1c00*/  UIADD3 UR32, UPT, UPT, UR32, 0x4400, URZ ;  /* 0x0000440020207890 */ /* 0x000fe4000fffe0ff */
[----:B------:R-:W-:Y:S01]  /*1c10*/  UIADD3 UR8, UPT, UPT, UR6, 0x14400, UR8 ;  /* 0x0001440006087890 */ /* 0x000fe2000fffe008 */
[----:B------:R-:W-:Y:S01]  /*1c20*/  UMOV UR18, 0x0 ;  /* 0x0000000000127882 */ /* 0x000fe20000000000 */
[----:B------:R-:W-:Y:S01]  /*1c30*/  UMOV UR19, 0x10000000 ;  /* 0x1000000000137882 */ /* 0x000fe20000000000 */
[----:B------:R-:W-:Y:S01]  /*1c40*/  UMOV UR4, 0x30000 ;  /* 0x0003000000047882 */ /* 0x000fe20000000000 */
[----:B------:R-:W-:Y:S01]  /*1c50*/  UMOV UR12, UR36 ;  /* 0x00000024000c7c82 */ /* 0x000fe20008000000 */
[----:B------:R-:W-:Y:S01]  /*1c60*/  UMOV UR9, UR33 ;  /* 0x0000002100097c82 */ /* 0x000fe20008000000 */
[----:B------:R-:W-:Y:S01]  /*1c70*/  UMOV UR10, UR34 ;  /* 0x00000022000a7c82 */ /* 0x000fe20008000000 */
[----:B------:R-:W-:Y:S01]  /*1c80*/  UTMALDG.3D [UR32], [UR16], desc[UR18] ;  /* 0x00001220100075b4 */ /* 0x000fe20008011000 */
[----:B------:R-:W-:Y:S01]  /*1c90*/  UMOV UR13, UR21 ;  /* 0x00000015000d7c82 */ /* 0x000fe20008000000 */
[----:B------:R2:W-:Y:S02]  /*1ca0*/  UTMALDG.3D.MULTICAST [UR8], [UR14], UR4, desc[UR18] ;  /* 0x000012080e0073b4 */ /* 0x0005e40008011804 */
[----:B--2---:R-:W-:Y:S01]  /*1cb0*/  UMOV UR4, UR5 ;  /* 0x0000000500047c82 */ /* 0x004fe20008000000 */
[----:B------:R-:W-:Y:S05]  /*1cc0*/  BRA.U UP0, `(.L_x_32) ;  /* 0xfffffffd004c7547 */ /* 0x000fea000b83ffff */
.L_x_26:
[----:B------:R-:W-:Y:S01]  /*1cd0*/  ULEA UR4, UR5, UR6, 0x3 ;  /* 0x0000000605047291 */ /* 0x000fe2000f8e18ff */
[----:B--2-4-:R-:W-:Y:S01]  /*1ce0*/  SHF.L.U32 R0, R12, 0x1f, RZ ;  /* 0x0000001f0c007819 */ /* 0x014fe200000006ff */
[----:B------:R-:W-:Y:S01]  /*1cf0*/  @!P1 SYNCS.ARRIVE.TRANS64.A1T0 RZ, [UR6+0xa8], RZ ;  /* 0x0000a8ffffff99a7 */ /* 0x000fe20008100006 */
[----:B------:R-:W-:-:S06]  /*1d00*/  UISETP.GT.AND UP0, UPT, UR41, UR40, UPT ;  /* 0x000000282900728c */ /* 0x000fcc000bf04270 */
[----:B-1-3--:R1:W2:Y:S03]  /*1d10*/  SYNCS.PHASECHK.TRANS64.TRYWAIT P0, [UR4+0x40], R0 ;  /* 0x00004000ff0075a7 */ /* 0x00a2a60008001104 */
[----:B------:R-:W-:Y:S05]  /*1d20*/  BRA.U !UP0, `(.L_x_33) ;  /* 0x0000000108c07547 */ /* 0x000fea000b800000 */
[----:B------:R-:W-:Y:S01]  /*1d30*/  UIADD3 UR26, UPT, UPT, UR43, UR13, URZ ;  /* 0x0000000d2b1a7290 */ /* 0x000fe2000fffe0ff */
[----:B------:R-:W-:-:S11]  /*1d40*/  UMOV UR4, UR5 ;  /* 0x0000000500047c82 */ /* 0x000fd60008000000 */
.L_x_39:
[----:B------:R-:W-:Y:S01]  /*1d50*/  ULEA UR17, UR4, UR6, 0x3 ;  /* 0x0000000604117291 */ /* 0x000fe2000f8e18ff */
[----:B--2---:R-:W-:Y:S01]  /*1d60*/  @!P3 MOV R2, 0x6000 ;  /* 0x000060000002b802 */ /* 0x004fe20000000f00 */
[----:B--234-:R-:W-:Y:S10]  /*1d70*/  @P0 BRA `(.L_x_34) ;  /* 0x00000000000c0947 */ /* 0x01cff40003800000 */
[----:B------:R-:W-:-:S04]  /*1d80*/  SHF.L.U32 R3, R12, 0x1f, RZ ;  /* 0x0000001f0c037819 */ /* 0x000fc800000006ff */
[----:B------:R-:W2:Y:S02]  /*1d90*/  SYNCS.PHASECHK.TRANS64.TRYWAIT P0, [UR17+0x40], R3 ;  /* 0x00004003ff0075a7 */ /* 0x000ea40008001111 */
[----:B--2---:R-:W-:Y:S05]  /*1da0*/  @!P0 BRA `(.L_x_35) ;  /* 0x0000005c00c08947 */ /* 0x004fea0003800000 */
.L_x_34:
[----:B------:R2:W-:Y:S01]  /*1db0*/  @!P3 SYNCS.ARRIVE.TRANS64 RZ, [UR17], R2 ;  /* 0x00000002ffffb9a7 */ /* 0x0005e20008000011 */
[----:B------:R-:W-:-:S04]  /*1dc0*/  ULOP3.LUT UR5, UR25, 0x2, URZ, 0xfc, !UPT ;  /* 0x0000000219057892 */ /* 0x000fc8000f8efcff */
[----:B------:R-:W-:-:S09]  /*1dd0*/  UISETP.NE.AND UP0, UPT, UR5, 0x2, UPT ;  /* 0x000000020500788c */ /* 0x000fd2000bf05270 */
[----:B------:R-:W-:Y:S05]  /*1de0*/  BRA.U UP0, `(.L_x_36) ;  /* 0x0000000100047547 */ /* 0x000fea000b800000 */
[----:B------:R-:W-:Y:S05]  /*1df0*/  BPT.TRAP 0x1 ;  /* 0x000000040000795c */ /* 0x000fea0000300000 */
.L_x_36:
[----:B------:R-:W-:Y:S04]  /*1e00*/  BSSY.RECONVERGENT B0, `(.L_x_37) ;  /* 0x0000003000007945 */ /* 0x000fe80003800200 */
[----:B------:R-:W-:Y:S05]  /*1e10*/  @P2 BRA `(.L_x_38) ;  /* 0x0000000000042947 */ /* 0x000fea0003800000 */
[----:B------:R-:W-:Y:S05]  /*1e20*/  BPT.TRAP 0x1 ;  /* 0x000000040000795c */ /* 0x000fea0000300000 */
.L_x_38:
[----:B------:R-:W-:Y:S05]  /*1e30*/  BSYNC.RECONVERGENT B0 ;  /* 0x0000000000007941 */ /* 0x000fea0003800200 */
.L_x_37:
[----:B------:R-:W-:Y:S02]  /*1e40*/  UIADD3 UR5, UPT, UPT, UR4, 0x1, URZ ;  /* 0x0000000104057890 */ /* 0x000fe4000fffe0ff */
[----:B------:R-:W-:Y:S02]  /*1e50*/  USHF.L.U32 UR18, UR13, 0x7, URZ ;  /* 0x000000070d127899 */ /* 0x000fe400080006ff */
[----:B------:R-:W-:Y:S02]  /*1e60*/  UISETP.NE.AND UP0, UPT, UR5, 0x8, UPT ;  /* 0x000000080500788c */ /* 0x000fe4000bf05270 */
[----:B------:R-:W-:Y:S02]  /*1e70*/  UIADD3 UR13, UPT, UPT, UR13, 0x1, URZ ;  /* 0x000000010d0d7890 */ /* 0x000fe4000fffe0ff */
[----:B------:R-:W-:Y:S02]  /*1e80*/  USEL UR8, URZ, 0x1, UP0 ;  /* 0x00000001ff087887 */ /* 0x000fe40008000000 */
[----:B------:R-:W-:-:S02]  /*1e90*/  USEL UR5, UR5, URZ, UP0 ;  /* 0x000000ff05057287 */ /* 0x000fc40008000000 */
[----:B------:R-:W-:Y:S02]  /*1ea0*/  UIADD3 UR14, UP0, UPT, UR28, 0x180, URZ ;  /* 0x000001801c0e7890 */ /* 0x000fe4000ff1e0ff */
[----:B------:R-:W-:Y:S01]  /*1eb0*/  LOP3.LUT R12, R12, UR8, RZ, 0x3c, !PT ;  /* 0x000000080c0c7c12 */ /* 0x000fe2000f8e3cff */
[----:B------:R-:W-:Y:S02]  /*1ec0*/  ULEA UR16, UR4, UR6, 0xd ;  /* 0x0000000604107291 */ /* 0x000fe4000f8e68ff */
[----:B------:R-:W-:Y:S01]  /*1ed0*/  UIADD3 UR22, UP1, UPT, UR28, 0x80, URZ ;  /* 0x000000801c167890 */ /* 0x000fe2000ff3e0ff */
[----:B-1----:R-:W-:Y:S01]  /*1ee0*/  SHF.L.U32 R0, R12, 0x1f, RZ ;  /* 0x0000001f0c007819 */ /* 0x002fe200000006ff */
[----:B------:R-:W-:Y:S02]  /*1ef0*/  UIADD3.X UR15, UPT, UPT, URZ, UR29, URZ, UP0, !UPT ;  /* 0x0000001dff0f7290 */ /* 0x000fe400087fe4ff */
[----:B------:R-:W-:Y:S02]  /*1f00*/  ULEA UR8, UR4, UR24, 0xe ;  /* 0x0000001804087291 */ /* 0x000fe4000f8e70ff */
[----:B------:R-:W-:-:S02]  /*1f10*/  UISETP.NE.AND UP0, UPT, UR13, UR26, UPT ;  /* 0x0000001a0d00728c */ /* 0x000fc4000bf05270 */
[----:B------:R-:W-:Y:S02]  /*1f20*/  ULEA UR7, UR5, UR6, 0x3 ;  /* 0x0000000605077291 */ /* 0x000fe4000f8e18ff */
[----:B------:R-:W-:Y:S02]  /*1f30*/  UIADD3 UR16, UPT, UPT, UR16, 0x4400, URZ ;  /* 0x0000440010107890 */ /* 0x000fe4000fffe0ff */
[----:B------:R-:W-:Y:S02]  /*1f40*/  UIADD3.X UR23, UPT, UPT, URZ, UR29, URZ, UP1, !UPT ;  /* 0x0000001dff177290 */ /* 0x000fe40008ffe4ff */
[----:B------:R-:W-:Y:S01]  /*1f50*/  UIADD3 UR8, UPT, UPT, UR6, 0x14400, UR8 ;  /* 0x0001440006087890 */ /* 0x000fe2000fffe008 */
[----:B------:R-:W-:Y:S01]  /*1f60*/  UMOV UR30, 0x0 ;  /* 0x00000000001e7882 */ /* 0x000fe20000000000 */
[----:B------:R-:W-:Y:S01]  /*1f70*/  UMOV UR31, 0x10000000 ;  /* 0x10000000001f7882 */ /* 0x000fe20000000000 */
[----:B------:R-:W-:Y:S01]  /*1f80*/  UMOV UR19, UR35 ;  /* 0x0000002300137c82 */ /* 0x000fe20008000000 */
[----:B------:R-:W-:Y:S01]  /*1f90*/  UMOV UR20, UR36 ;  /* 0x0000002400147c82 */ /* 0x000fe20008000000 */
[----:B------:R3:W4:Y:S01]  /*1fa0*/  SYNCS.PHASECHK.TRANS64.TRYWAIT P0, [UR7+0x40], R0 ;  /* 0x00004000ff0075a7 */ /* 0x0007220008001107 */
[----:B------:R-:W-:Y:S01]  /*1fb0*/  UMOV UR4, 0x30000 ;  /* 0x0003000000047882 */ /* 0x000fe20000000000 */
[----:B------:R-:W-:Y:S01]  /*1fc0*/  UMOV UR12, UR36 ;  /* 0x00000024000c7c82 */ /* 0x000fe20008000000 */
[----:B------:R-:W-:Y:S01]  /*1fd0*/  UMOV UR9, UR17 ;  /* 0x0000001100097c82 */ /* 0x000fe20008000000 */
[----:B------:R-:W-:Y:S01]  /*1fe0*/  UMOV UR10, UR18 ;  /* 0x00000012000a7c82 */ /* 0x000fe20008000000 */
[----:B------:R-:W-:Y:S01]  /*1ff0*/  UTMALDG.3D [UR16], [UR22], desc[UR30] ;  /* 0x00001e10160075b4 */ /* 0x000fe20008011000 */
[----:B------:R1:W-:Y:S02]  /*2000*/  UTMALDG.3D.MULTICAST [UR8], [UR14], UR4, desc[UR30] ;  /* 0x00001e080e0073b4 */ /* 0x0003e40008011804 */
[----:B-1----:R-:W-:Y:S01]  /*2010*/  UMOV UR4, UR5 ;  /* 0x0000000500047c82 */ /* 0x002fe20008000000 */
[----:B------:R-:W-:Y:S05]  /*2020*/  BRA.U UP0, `(.L_x_39) ;  /* 0xfffffffd00487547 */ /* 0x000fea000b83ffff */
.L_x_33:
[C---:B------:R-:W-:Y:S01]  /*2030*/  LEA R3, R11.reuse, UR6, 0x3 ;  /* 0x000000060b037c11 */ /* 0x040fe2000f8e18ff */
[----:B------:R-:W-:Y:S01]  /*2040*/  NOP ;  /* 0x0000000000007918 */ /* 0x000fe20000000000 */
[----:B-1-3--:R-:W-:Y:S02]  /*2050*/  SHF.L.U32 R0, R10, 0x1f, RZ ;  /* 0x0000001f0a007819 */ /* 0x00afe400000006ff */
[----:B------:R-:W-:Y:S02]  /*2060*/  LEA R4, R11, UR6, 0x4 ;  /* 0x000000060b047c11 */ /* 0x000fe4000f8e20ff */
[----:B--2-4-:R-:W1:Y:S02]  /*2070*/  SYNCS.PHASECHK.TRANS64.TRYWAIT P0, [R3+URZ+0xb0], R0 ;  /* 0x0000b000030075a7 */ /* 0x014e6400080011ff */
[----:B-1----:R-:W-:Y:S05]  /*2080*/  @!P0 BRA `(.L_x_40) ;  /* 0x0000005c00208947 */ /* 0x002fea0003800000 */
.L_x_120:
[----:B------:R-:W2:Y:S01]  /*2090*/  LDS.128 R4, [R4+0x140] ;  /* 0x0001400004047984 */ /* 0x000ea20000000c00 */
[----:B------:R-:W-:Y:S01]  /*20a0*/  UISETP.GE.AND UP0, UPT, UR42, 0x1, UPT ;  /* 0x000000012a00788c */ /* 0x000fe2000bf06270 */
[----:B------:R-:W-:Y:S01]  /*20b0*/  @!PT LDS RZ, [RZ] ;  /* 0x00000000fffff984 */ /* 0x000fe20000000800 */
[----:B------:R-:W-:Y:S01]  /*20c0*/  @!PT LDS RZ, [RZ] ;  /* 0x00000000fffff984 */ /* 0x000fe20000000800 */
[----:B------:R-:W-:Y:S01]  /*20d0*/  @!PT LDS RZ, [RZ] ;  /* 0x00000000fffff984 */ /* 0x000fe20000000800 */
[----:B------:R-:W-:Y:S01]  /*20e0*/  @!PT LDS RZ, [RZ] ;  /* 0x00000000fffff984 */ /* 0x000fe20000000800 */
[----:B------:R3:W-:Y:S06]  /*20f0*/  MEMBAR.ALL.CTA ;  /* 0x0000000000007992 */ /* 0x0007ec0000008000 */
[----:B---3--:R-:W3:Y:S01]  /*2100*/  FENCE.VIEW.ASYNC.S ;  /* 0x00000000000073c6 */ /* 0x008ee20000000000 */
[----:B--2---:R-:W-:-:S13]  /*2110*/  LOP3.LUT P0, RZ, R6, 0x1, RZ, 0xc0, !PT ;  /* 0x0000000106ff7812 */ /* 0x004fda000780c0ff */
[----:B---3--:R-:W-:Y:S01]  /*2120*/  VOTEU.ANY UP1, P0 ;  /* 0x0000000000ff7886 */ /* 0x008fe20000020100 */
[----:B------:R-:W-:-:S13]  /*2130*/  PLOP3.LUT P0, PT, PT, PT, UP1, 0x80, 0x8 ;  /* 0x000000000008781c */ /* 0x000fda0003f0f018 */
[----:B-1----:R-:W-:Y:S02]  /*2140*/  @P0 LOP3.LUT R0, R5, 0xffff, RZ, 0xc0, !PT ;  /* 0x0000ffff05000812 */ /* 0x002fe400078ec0ff */
[----:B------:R-:W-:Y:S02]  /*2150*/  @P0 MOV R2, R4 ;  /* 0x0000000400020202 */ /* 0x000fe40000000f00 */
[----:B------:R-:W-:Y:S01]  /*2160*/  @P0 R2UR UR7, R0 ;  /* 0x00000000000702ca */ /* 0x000fe200000e0000 */
[----:B------:R-:W-:Y:S01]  /*2170*/  VIADD R0, R3, 0xc0 ;  /* 0x000000c003007836 */ /* 0x000fe20000000000 */
[----:B------:R-:W-:Y:S02]  /*2180*/  @P0 SHF.R.U32.HI R4, RZ, 0x10, R5 ;  /* 0x00000010ff040819 */ /* 0x000fe40000011605 */
[----:B------:R-:W-:Y:S02]  /*2190*/  @P0 R2UR UR8, R2 ;  /* 0x00000000020802ca */ /* 0x000fe400000e0000 */
[----:B------:R-:W-:-:S02]  /*21a0*/  PRMT R0, RZ, 0x654, R0 ;  /* 0x00000654ff007816 */ /* 0x000fc40000000000 */
[----:B------:R-:W-:Y:S02]  /*21b0*/  @P0 R2UR UR4, R4 ;  /* 0x00000000040402ca */ /* 0x000fe400000e0000 */
[----:B------:R1:W-:Y:S03]  /*21c0*/  SYNCS.ARRIVE.TRANS64.RED.A1T0 RZ, [R0+URZ], RZ ;  /* 0x000000ff00ff79a7 */ /* 0x0003e600081004ff */
[----:B------:R-:W-:-:S04]  /*21d0*/  @UP1 UMOV UR27, UR7 ;  /* 0x00000007001b1c82 */ /* 0x000fc80008000000 */
[----:B------:R-:W-:-:S04]  /*21e0*/  @UP1 UMOV UR37, UR8 ;  /* 0x0000000800251c82 */ /* 0x000fc80008000000 */
[----:B------:R-:W-:Y:S01]  /*21f0*/  @UP1 UMOV UR36, UR4 ;  /* 0x0000000400241c82 */ /* 0x000fe20008000000 */
[----:B------:R-:W-:Y:S05]  /*2200*/  BRA.U !UP0, `(.L_x_41) ;  /* 0x0000000108d47547 */ /* 0x000fea000b800000 */
[----:B------:R-:W2:Y:S01]  /*2210*/  LDCU.128 UR12, c[0x0][0xb10] ;  /* 0x00016200ff0c77ac */ /* 0x000ea20008000c00 */
[----:B------:R-:W3:Y:S01]  /*2220*/  LDCU UR26, c[0x0][0xb20] ;  /* 0x00016400ff1a77ac */ /* 0x000ee20008000800 */
[----:B------:R-:W4:Y:S01]  /*2230*/  LDCU UR20, c[0x0][0xb0c] ;  /* 0x00016180ff1477ac */ /* 0x000f220008000800 */
[----:B------:R-:W1:Y:S01]  /*2240*/  LDCU.64 UR10, c[0x0][0xb28] ;  /* 0x00016500ff0a77ac */ /* 0x000e620008000a00 */
[----:B------:R-:W-:Y:S02]  /*2250*/  UISETP.NE.AND UP3, UPT, UR42, 0x1, UPT ;  /* 0x000000012a00788c */ /* 0x000fe4000bf65270 */
[----:B--2---:R-:W-:Y:S02]  /*2260*/  UIMAD.WIDE.U32 UR16, UR38, UR15, URZ ;  /* 0x0000000f261072a5 */ /* 0x004fe4000f8e00ff */
[----:B------:R-:W-:Y:S02]  /*2270*/  UIMAD.WIDE.U32 UR8, UR39, UR12, URZ ;  /* 0x0000000c270872a5 */ /* 0x000fe4000f8e00ff */
[----:B------:R-:W-:-:S02]  /*2280*/  UISETP.NE.AND UP0, UPT, UR14, 0x1, UPT ;  /* 0x000000010e00788c */ /* 0x000fc4000bf05270 */
[----:B------:R-:W-:Y:S01]  /*2290*/  UIMAD.WIDE.U32 UR22, UR27, UR15, URZ ;  /* 0x0000000f1b1672a5 */ /* 0x000fe2000f8e00ff */
[----:B------:R-:W-:Y:S02]  /*22a0*/  UMOV UR16, UR17 ;  /* 0x0000001100107c82 */ /* 0x000fe40008000000 */
[----:B------:R-:W-:Y:S01]  /*22b0*/  UMOV UR8, UR9 ;  /* 0x0000000900087c82 */ /* 0x000fe20008000000 */
[----:B---3--:R-:W-:Y:S02]  /*22c0*/  USHF.R.U32.HI UR16, URZ, UR26, UR16 ;  /* 0x0000001aff107299 */ /* 0x008fe40008011610 */
[----:B----4-:R-:W-:Y:S02]  /*22d0*/  UISETP.NE.AND UP2, UPT, UR20, 0x1, UPT ;  /* 0x000000011400788c */ /* 0x010fe4000bf45270 */
[----:B------:R-:W-:Y:S02]  /*22e0*/  USHF.R.U32.HI UR8, URZ, UR13, UR8 ;  /* 0x0000000dff087299 */ /* 0x000fe40008011608 */
[----:B------:R-:W-:-:S02]  /*22f0*/  USEL UR7, UR38, UR16, !UP0 ;  /* 0x0000001026077287 */ /* 0x000fc4000c000000 */
[----:B------:R-:W-:Y:S02]  /*2300*/  USEL UR8, UR39, UR8, !UP2 ;  /* 0x0000000827087287 */ /* 0x000fe4000d000000 */
[----:B-1----:R-:W-:Y:S01]  /*2310*/  UIMAD.WIDE.U32 UR16, UR7, UR10, URZ ;  /* 0x0000000a071072a5 */ /* 0x002fe2000f8e00ff */
[----:B------:R-:W-:Y:S01]  /*2320*/  UMOV UR4, UR23 ;  /* 0x0000001700047c82 */ /* 0x000fe20008000000 */
[----:B------:R-:W-:Y:S02]  /*2330*/  UIMAD.WIDE.U32 UR18, UR37, UR12, URZ ;  /* 0x0000000c251272a5 */ /* 0x000fe4000f8e00ff */
[----:B------:R-:W-:-:S03]  /*2340*/  UIMAD.WIDE.U32 UR22, UR8, UR10, URZ ;  /* 0x0000000a081672a5 */ /* 0x000fc6000f8e00ff */
[----:B------:R-:W-:Y:S01]  /*2350*/  UMOV UR16, UR17 ;  /* 0x0000001100107c82 */ /* 0x000fe20008000000 */
[----:B------:R-:W-:Y:S02]  /*2360*/  USHF.R.U32.HI UR4, URZ, UR26, UR4 ;  /* 0x0000001aff047299 */ /* 0x000fe40008011604 */
[----:B------:R-:W-:Y:S01]  /*2370*/  @UP3 USHF.R.U32.HI UR7, URZ, UR11, UR16 ;  /* 0x0000000bff073299 */ /* 0x000fe20008011610 */
[----:B------:R-:W-:Y:S01]  /*2380*/  UMOV UR18, UR19 ;  /* 0x0000001300127c82 */ /* 0x000fe20008000000 */
[----:B------:R-:W-:Y:S01]  /*2390*/  UMOV UR22, UR23 ;  /* 0x0000001700167c82 */ /* 0x000fe20008000000 */
[----:B------:R-:W-:Y:S02]  /*23a0*/  USHF.R.U32.HI UR13, URZ, UR13, UR18 ;  /* 0x0000000dff0d7299 */ /* 0x000fe40008011612 */
[----:B------:R-:W-:Y:S02]  /*23b0*/  USEL UR4, UR27, UR4, !UP0 ;  /* 0x000000041b047287 */ /* 0x000fe4000c000000 */
[----:B------:R-:W-:-:S02]  /*23c0*/  @UP3 USHF.R.U32.HI UR8, URZ, UR11, UR22 ;  /* 0x0000000bff083299 */ /* 0x000fc40008011616 */
[----:B------:R-:W-:Y:S02]  /*23d0*/  UIMAD UR9, UR42, UR7, URZ ;  /* 0x000000072a0972a4 */ /* 0x000fe4000f8e02ff */
[----:B------:R-:W-:Y:S02]  /*23e0*/  USEL UR7, UR37, UR13, !UP2 ;  /* 0x0000000d25077287 */ /* 0x000fe4000d000000 */
[----:B------:R-:W-:Y:S02]  /*23f0*/  UIMAD UR12, UR42, UR8, URZ ;  /* 0x000000082a0c72a4 */ /* 0x000fe4000f8e02ff */
[----:B------:R-:W-:Y:S02]  /*2400*/  UISETP.GE.AND UP0, UPT, UR4, UR9, UPT ;  /* 0x000000090400728c */ /* 0x000fe4000bf06270 */
[----:B------:R-:W-:Y:S02]  /*2410*/  UIMAD.WIDE.U32 UR16, UR4, UR10, URZ ;  /* 0x0000000a041072a5 */ /* 0x000fe4000f8e00ff */
[----:B------:R-:W-:-:S02]  /*2420*/  UISETP.GE.OR UP0, UPT, UR7, UR12, UP0 ;  /* 0x0000000c0700728c */ /* 0x000fc40008706670 */
[----:B------:R-:W-:Y:S02]  /*2430*/  UIMAD.WIDE.U32 UR12, UR7, UR10, URZ ;  /* 0x0000000a070c72a5 */ /* 0x000fe4000f8e00ff */
[----:B------:R-:W-:Y:S01]  /*2440*/  UIADD3 UR15, UPT, UPT, -UR4, URZ, URZ ;  /* 0x000000ff040f7290 */ /* 0x000fe2000fffe1ff */
[----:B------:R-:W-:Y:S01]  /*2450*/  UMOV UR10, UR17 ;  /* 0x00000011000a7c82 */ /* 0x000fe20008000000 */
[----:B------:R-:W-:Y:S02]  /*2460*/  UIADD3 UR12, UPT, UPT, -UR7, URZ, URZ ;  /* 0x000000ff070c7290 */ /* 0x000fe4000fffe1ff */
[----:B------:R-:W-:-:S03]  /*2470*/  USHF.R.U32.HI UR10, URZ, UR11, UR10 ;  /* 0x0000000bff0a7299 */ /* 0x000fc6000801160a */
[----:B------:R-:W-:Y:S01]  /*2480*/  @!UP0 UMOV UR9, UR13 ;  /* 0x0000000d00098c82 */ /* 0x000fe20008000000 */
[----:B------:R-:W-:Y:S02]  /*2490*/  UIMAD UR15, UR14, UR15, UR27 ;  /* 0x0000000f0e0f72a4 */ /* 0x000fe4000f8e021b */
[----:B------:R-:W-:Y:S02]  /*24a0*/  USEL UR10, UR4, UR10, !UP3 ;  /* 0x0000000a040a7287 */ /* 0x000fe4000d800000 */
[----:B------:R-:W-:Y:S02]  /*24b0*/  @!UP0 USHF.R.U32.HI UR9, URZ, UR11, UR9 ;  /* 0x0000000bff098299 */ /* 0x000fe40008011609 */
[----:B------:R-:W-:Y:S02]  /*24c0*/  UIADD3 UR11, UPT, UPT, -UR10, URZ, URZ ;  /* 0x000000ff0a0b7290 */ /* 0x000fe4000fffe1ff */
[----:B------:R-:W-:Y:S02]  /*24d0*/  @!UP0 USEL UR9, UR7, UR9, !UP3 ;  /* 0x0000000907098287 */ /* 0x000fe4000d800000 */
[----:B------:R-:W-:-:S02]  /*24e0*/  UIMAD UR11, UR42, UR11, UR4 ;  /* 0x0000000b2a0b72a4 */ /* 0x000fc4000f8e0204 */
[----:B------:R-:W-:Y:S02]  /*24f0*/  @!UP0 UIADD3 UR10, UPT, UPT, UR10, -UR9, URZ ;  /* 0x800000090a0a8290 */ /* 0x000fe4000fffe0ff */
[----:B------:R-:W-:Y:S02]  /*2500*/  @!UP0 UIMAD UR9, UR11, UR8, UR9 ;  /* 0x000000080b0982a4 */ /* 0x000fe4000f8e0209 */
[----:B------:R-:W-:Y:S02]  /*2510*/  @!UP0 UIMAD UR4, UR42, UR10, UR7 ;  /* 0x0000000a2a0482a4 */ /* 0x000fe4000f8e0207 */
[----:B------:R-:W-:Y:S02]  /*2520*/  UIMAD UR8, UR20, UR12, UR37 ;  /* 0x0000000c140872a4 */ /* 0x000fe4000f8e0225 */
[----:B------:R-:W-:Y:S01]  /*2530*/  UIMAD UR27, UR4, UR14, UR15 ;  /* 0x0000000e041b72a4 */ /* 0x000fe2000f8e020f */
[----:B------:R-:W-:Y:S02]  /*2540*/  @!UP0 UMOV UR7, UR9 ;  /* 0x0000000900078c82 */ /* 0x000fe40008000000 */
[----:B------:R-:W-:-:S12]  /*2550*/  UIMAD UR37, UR7, UR20, UR8 ;  /* 0x00000014072572a4 */ /* 0x000fd8000f8e0208 */
.L_x_41:
[----:B------:R-:W2:Y:S02]  /*2560*/  LDCU UR4, c[0x0][0xb30] ;  /* 0x00016600ff0477ac */ /* 0x000ea40008000800 */
[----:B--2---:R-:W-:-:S09]  /*2570*/  UISETP.NE.AND UP0, UPT, UR4, 0x1, UPT ;  /* 0x000000010400788c */ /* 0x004fd2000bf05270 */
[----:B------:R-:W-:Y:S05]  /*2580*/  BRA.U UP0, `(.L_x_42) ;  /* 0x0000000100447547 */ /* 0x000fea000b800000 */
[----:B------:R-:W2:Y:S01]  /*2590*/  LDCU.128 UR12, c[0x0][0xb10] ;  /* 0x00016200ff0c77ac */ /* 0x000ea20008000c00 */
[----:B------:R-:W3:Y:S01]  /*25a0*/  LDCU UR16, c[0x0][0xb0c] ;  /* 0x00016180ff1077ac */ /* 0x000ee20008000800 */
[----:B------:R-:W4:Y:S01]  /*25b0*/  LDCU UR17, c[0x0][0xb20] ;  /* 0x00016400ff1177ac */ /* 0x000f220008000800 */
[----:B--2---:R-:W-:Y:S02]  /*25c0*/  UIMAD.WIDE.U32 UR10, UR37, UR12, URZ ;  /* 0x0000000c250a72a5 */ /* 0x004fe4000f8e00ff */
[----:B------:R-:W-:Y:S02]  /*25d0*/  UIMAD.WIDE.U32 UR8, UR27, UR15, URZ ;  /* 0x0000000f1b0872a5 */ /* 0x000fe4000f8e00ff */
[----:B---3--:R-:W-:Y:S02]  /*25e0*/  UISETP.NE.AND UP2, UPT, UR16, 0x1, UPT ;  /* 0x000000011000788c */ /* 0x008fe4000bf45270 */
[----:B------:R-:W-:Y:S01]  /*25f0*/  UISETP.NE.AND UP0, UPT, UR14, 0x1, UPT ;  /* 0x000000010e00788c */ /* 0x000fe2000bf05270 */
[----:B------:R-:W-:-:S02]  /*2600*/  UMOV UR7, UR11 ;  /* 0x0000000b00077c82 */ /* 0x000fc40008000000 */
[----:B------:R-:W-:Y:S01]  /*2610*/  UMOV UR4, UR9 ;  /* 0x0000000900047c82 */ /* 0x000fe20008000000 */
[----:B------:R-:W-:Y:S02]  /*2620*/  USHF.R.U32.HI UR7, URZ, UR13, UR7 ;  /* 0x0000000dff077299 */ /* 0x000fe40008011607 */
[----:B----4-:R-:W-:Y:S02]  /*2630*/  USHF.R.U32.HI UR4, URZ, UR17, UR4 ;  /* 0x00000011ff047299 */ /* 0x010fe40008011604 */
[----:B------:R-:W-:Y:S02]  /*2640*/  USEL UR7, UR37, UR7, !UP2 ;  /* 0x0000000725077287 */ /* 0x000fe4000d000000 */
[----:B------:R-:W-:-:S04]  /*2650*/  USEL UR4, UR27, UR4, !UP0 ;  /* 0x000000041b047287 */ /* 0x000fc8000c000000 */
[----:B------:R-:W-:Y:S02]  /*2660*/  UIADD3 UR8, UPT, UPT, UR7, -UR4, URZ ;  /* 0x8000000407087290 */ /* 0x000fe4000fffe0ff */
[----:B------:R-:W-:Y:S02]  /*2670*/  UIADD3 UR4, UPT, UPT, -UR7, UR4, URZ ;  /* 0x0000000407047290 */ /* 0x000fe4000fffe1ff */
[----:B------:R-:W-:Y:S02]  /*2680*/  UIMAD UR27, UR8, UR14, UR27 ;  /* 0x0000000e081b72a4 */ /* 0x000fe4000f8e021b */
[----:B------:R-:W-:-:S12]  /*2690*/  UIMAD UR37, UR4, UR16, UR37 ;  /* 0x00000010042572a4 */ /* 0x000fd8000f8e0225 */
.L_x_42:
[----:B------:R-:W-:Y:S01]  /*26a0*/  VIADD R11, R11, 0x1 ;  /* 0x000000010b0b7836 */ /* 0x000fe20000000000 */
[----:B------:R-:W-:Y:S01]  /*26b0*/  R2UR UR4, R76 ;  /* 0x000000004c0472ca */ /* 0x000fe200000e0000 */
[----:B------:R-:W-:Y:S01]  /*26c0*/  UIADD3 UR26, UPT, UPT, UR27, UR63, URZ ;  /* 0x0000003f1b1a7290 */ /* 0x000fe2000fffe0ff */
[----:B------:R-:W-:Y:S02]  /*26d0*/  PLOP3.LUT P1, PT, PT, PT, PT, 0x80, 0x8 ;  /* 0x000000000008781c */ /* 0x000fe40003f2f070 */
[----:B------:R-:W-:-:S04]  /*26e0*/  ISETP.NE.AND P0, PT, R11, 0x2, PT ;  /* 0x000000020b00780c */ /* 0x000fc80003f05270 */
[----:B-1----:R-:W-:Y:S02]  /*26f0*/  SEL R0, RZ, 0x1, P0 ;  /* 0x00000001ff007807 */ /* 0x002fe40000000000 */
[----:B------:R-:W-:Y:S02]  /*2700*/  SEL R11, R11, RZ, P0 ;  /* 0x000000ff0b0b7207 */ /* 0x000fe40000000000 */
[----:B------:R-:W-:Y:S01]  /*2710*/  LOP3.LUT R10, R10, R0, RZ, 0x3c, !PT ;  /* 0x000000000a0a7212 */ /* 0x000fe200078e3cff */
[----:B------:R-:W-:Y:S01]  /*2720*/  UIADD3 UR20, UPT, UPT, UR37, UR4, URZ ;  /* 0x0000000425147290 */ /* 0x000fe2000fffe0ff */
[----:B------:R-:W-:Y:S11]  /*2730*/  BRA.U UP1, `(.L_x_43) ;  /* 0xfffffff101407547 */ /* 0x000ff6000b83ffff */
[----:B------:R-:W-:Y:S01]  /*2740*/  UIADD3 UR7, UPT, UPT, UR6, 0x40, URZ ;  /* 0x0000004006077890 */ /* 0x000fe2000fffe0ff */
[----:B------:R-:W-:-:S03]  /*2750*/  SHF.L.U32 R2, R12, 0x1f, RZ ;  /* 0x0000001f0c027819 */ /* 0x000fc600000006ff */
[----:B------:R-:W-:-:S09]  /*2760*/  ULEA UR4, UR5, UR7, 0x3 ;  /* 0x0000000705047291 */ /* 0x000fd2000f8e18ff */
[----:B------:R-:W1:Y:S02]  /*2770*/  SYNCS.PHASECHK.TRANS64.TRYWAIT P0, [UR4], R2 ;  /* 0x00000002ff0075a7 */ /* 0x000e640008001104 */
[----:B-1----:R-:W-:Y:S05]  /*2780*/  @!P0 BRA `(.L_x_44) ;  /* 0x0000005400748947 */ /* 0x002fea0003800000 */
.L_x_122:
[----:B------:R-:W-:-:S04]  /*2790*/  UIADD3 UR4, UPT, UPT, UR5, 0x1, URZ ;  /* 0x0000000105047890 */ /* 0x000fc8000fffe0ff */
[----:B------:R-:W-:-:S04]  /*27a0*/  UISETP.NE.AND UP0, UPT, UR4, 0x8, UPT ;  /* 0x000000080400788c */ /* 0x000fc8000bf05270 */
[----:B------:R-:W-:Y:S02]  /*27b0*/  USEL UR6, URZ, 0x1, UP0 ;  /* 0x00000001ff067887 */ /* 0x000fe40008000000 */
[----:B------:R-:W-:-:S04]  /*27c0*/  USEL UR4, UR4, URZ, UP0 ;  /* 0x000000ff04047287 */ /* 0x000fc80008000000 */
[----:B------:R-:W-:Y:S01]  /*27d0*/  ULEA UR5, UR4, UR7, 0x3 ;  /* 0x0000000704057291 */ /* 0x000fe2000f8e18ff */
[----:B-1----:R-:W-:-:S04]  /*27e0*/  LOP3.LUT R2, R12, UR6, RZ, 0x3c, !PT ;  /* 0x000000060c027c12 */ /* 0x002fc8000f8e3cff */
[----:B------:R-:W-:-:S04]  /*27f0*/  SHF.L.U32 R3, R2, 0x1f, RZ ;  /* 0x0000001f02037819 */ /* 0x000fc800000006ff */
[----:B------:R-:W1:Y:S02]  /*2800*/  SYNCS.PHASECHK.TRANS64.TRYWAIT P0, [UR5], R3 ;  /* 0x00000003ff0075a7 */ /* 0x000e640008001105 */
[----:B-1----:R-:W-:Y:S05]  /*2810*/  @!P0 BRA `(.L_x_45) ;  /* 0x0000005400688947 */ /* 0x002fea0003800000 */
.L_x_124:
[----:B------:R-:W-:-:S04]  /*2820*/  UIADD3 UR4, UPT, UPT, UR4, 0x1, URZ ;  /* 0x0000000104047890 */ /* 0x000fc8000fffe0ff */
[----:B------:R-:W-:-:S04]  /*2830*/  UISETP.NE.AND UP0, UPT, UR4, 0x8, UPT ;  /* 0x000000080400788c */ /* 0x000fc8000bf05270 */
[----:B------:R-:W-:Y:S02]  /*2840*/  USEL UR6, URZ, 0x1, UP0 ;  /* 0x00000001ff067887 */ /* 0x000fe40008000000 */
[----:B------:R-:W-:-:S04]  /*2850*/  USEL UR4, UR4, URZ, UP0 ;  /* 0x000000ff04047287 */ /* 0x000fc80008000000 */
[----:B------:R-:W-:Y:S01]  /*2860*/  ULEA UR5, UR4, UR7, 0x3 ;  /* 0x0000000704057291 */ /* 0x000fe2000f8e18ff */
[----:B------:R-:W-:-:S04]  /*2870*/  LOP3.LUT R2, R2, UR6, RZ, 0x3c, !PT ;  /* 0x0000000602027c12 */ /* 0x000fc8000f8e3cff */
[----:B-1----:R-:W-:-:S04]  /*2880*/  SHF.L.U32 R3, R2, 0x1f, RZ ;  /* 0x0000001f02037819 */ /* 0x002fc800000006ff */
[----:B------:R-:W1:Y:S02]  /*2890*/  SYNCS.PHASECHK.TRANS64.TRYWAIT P0, [UR5], R3 ;  /* 0x00000003ff0075a7 */ /* 0x000e640008001105 */
[----:B-1----:R-:W-:Y:S05]  /*28a0*/  @!P0 BRA `(.L_x_46) ;  /* 0x00000054005c8947 */ /* 0x002fea0003800000 */
.L_x_126:
        /* <DEDUP_REMOVED lines=9> */
.L_x_128:
        /* <DEDUP_REMOVED lines=9> */
.L_x_130:
        /* <DEDUP_REMOVED lines=9> */
.L_x_132:
        /* <DEDUP_REMOVED lines=9> */
.L_x_134:
[----:B------:R-:W-:-:S04]  /*2af0*/  UIADD3 UR4, UPT, UPT, UR4, 0x1, URZ ;  /* 0x0000000104047890 */ /* 0x000fc8000fffe0ff */
[----:B------:R-:W-:-:S04]  /*2b00*/  UISETP.NE.AND UP0, UPT, UR4, 0x8, UPT ;  /* 0x000000080400788c */ /* 0x000fc8000bf05270 */
[----:B------:R-:W-:Y:S02]  /*2b10*/  USEL UR5, URZ, 0x1, UP0 ;  /* 0x00000001ff057887 */ /* 0x000fe40008000000 */
[----:B------:R-:W-:-:S04]  /*2b20*/  USEL UR4, UR4, URZ, UP0 ;  /* 0x000000ff04047287 */ /* 0x000fc80008000000 */
[----:B------:R-:W-:Y:S01]  /*2b30*/  ULEA UR4, UR4, UR7, 0x3 ;  /* 0x0000000704047291 */ /* 0x000fe2000f8e18ff */
[----:B------:R-:W-:-:S04]  /*2b40*/  LOP3.LUT R2, R2, UR5, RZ, 0x3c, !PT ;  /* 0x0000000502027c12 */ /* 0x000fc8000f8e3cff */
[----:B------:R-:W-:Y:S01]  /*2b50*/  SHF.L.U32 R2, R2, 0x1f, RZ ;  /* 0x0000001f02027819 */ /* 0x000fe200000006ff */
[----:B-1----:R-:W-:-:S07]  /*2b60*/  IMAD.U32 R0, RZ, RZ, UR4 ;  /* 0x00000004ff007e24 */ /* 0x002fce000f8e00ff */
.L_x_51:
[----:B-1----:R1:W2:Y:S02]  /*2b70*/  SYNCS.PHASECHK.TRANS64.TRYWAIT P0, [R0+URZ], R2 ;  /* 0x00000002000075a7 */ /* 0x0022a400080011ff */
[----:B--2---:R-:W-:Y:S05]  /*2b80*/  @!P0 NANOSLEEP.SYNCS 0x989680 ;  /* 0x009896800000895d */ /* 0x004fea0003900000 */
[----:B------:R-:W2:Y:S02]  /*2b90*/  @!P0 SYNCS.PHASECHK.TRANS64 P0, [R0+URZ], R2 ;  /* 0x00000002000085a7 */ /* 0x000ea400080010ff */
[----:B--2---:R-:W-:Y:S05]  /*2ba0*/  @P0 EXIT ;  /* 0x000000000000094d */ /* 0x004fea0003800000 */
[----:B------:R-:W-:Y:S05]  /*2bb0*/  BRA `(.L_x_51) ;  /* 0xfffffffc00ec7947 */ /* 0x000fea000383ffff */
.L_x_23:
[----:B------:R-:W-:-:S04]  /*2bc0*/  UISETP.NE.AND UP0, UPT, UR45, URZ, UPT ;  /* 0x000000ff2d00728c */ /* 0x000fc8000bf05270 */
[----:B------:R-:W-:-:S09]  /*2bd0*/  UISETP.NE.OR UP0, UPT, UR18, 0x1, UP0 ;  /* 0x000000011200788c */ /* 0x000fd20008705670 */
[----:B------:R-:W-:Y:S05]  /*2be0*/  BRA.U UP0, `(.L_x_52) ;  /* 0x0000000500487547 */ /* 0x000fea000b800000 */
[----:B------:R-:W-:Y:S01]  /*2bf0*/  ISETP.GE.U32.AND P2, PT, R0, 0x2, PT ;  /* 0x000000020000780c */ /* 0x000fe20003f46070 */
[----:B------:R-:W-:Y:S01]  /*2c00*/  IMAD.MOV.U32 R12, RZ, RZ, 0x1 ;  /* 0x00000001ff0c7424 */ /* 0x000fe200078e00ff */
[----:B------:R-:W-:Y:S02]  /*2c10*/  CS2R R10, SRZ ;  /* 0x00000000000a7805 */ /* 0x000fe4000001ff00 */
[----:B------:R-:W-:Y:S01]  /*2c20*/  CS2R R8, SRZ ;  /* 0x0000000000087805 */ /* 0x000fe2000001ff00 */
[----:B------:R-:W-:Y:S01]  /*2c30*/  UMOV UR6, 0x400 ;  /* 0x0000040000067882 */ /* 0x000fe20000000000 */
[----:B------:R-:W-:Y:S01]  /*2c40*/  UMOV UR5, URZ ;  /* 0x000000ff00057c82 */ /* 0x000fe20008000000 */
[----:B------:R-:W-:-:S12]  /*2c50*/  ULEA UR6, UR45, UR6, 0x18 ;  /* 0x000000062d067291 */ /* 0x000fd8000f8ec0ff */
.L_x_56:
[----:B------:R-:W-:Y:S02]  /*2c60*/  LEA R2, R8, UR6, 0x3 ;  /* 0x0000000608027c11 */ /* 0x000fe4000f8e18ff */
[----:B------:R-:W-:-:S03]  /*2c70*/  SHF.L.U32 R4, R9, 0x1f, RZ ;  /* 0x0000001f09047819 */ /* 0x000fc600000006ff */
[----:B------:R-:W-:Y:S01]  /*2c80*/  VIADD R5, R2, 0x120 ;  /* 0x0000012002057836 */ /* 0x000fe20000000000 */
[----:B------:R-:W2:Y:S02]  /*2c90*/  SYNCS.PHASECHK.TRANS64.TRYWAIT P0, [R2+URZ+0x110], R4 ;  /* 0x00011004020075a7 */ /* 0x000ea400080011ff */
[----:B--2---:R-:W-:Y:S05]  /*2ca0*/  @!P0 BRA `(.L_x_53) ;  /* 0x0000005000d48947 */ /* 0x004fea0003800000 */
.L_x_135:
[----:B------:R-:W-:Y:S01]  /*2cb0*/  ULEA UR4, UR5, UR6, 0x3 ;  /* 0x0000000605047291 */ /* 0x000fe2000f8e18ff */
[----:B--2---:R-:W-:Y:S01]  /*2cc0*/  PRMT R2, RZ, 0x654, R5 ;  /* 0x00000654ff027816 */ /* 0x004fe20000000005 */
[----:B------:R-:W-:Y:S01]  /*2cd0*/  @!P2 IMAD.MOV.U32 R4, RZ, RZ, 0x10 ;  /* 0x00000010ff04a424 */ /* 0x000fe200078e00ff */
[----:B------:R-:W-:Y:S01]  /*2ce0*/  SHF.L.U32 R5, R12, 0x1f, RZ ;  /* 0x0000001f0c057819 */ /* 0x000fe200000006ff */
[----:B------:R-:W-:Y:S01]  /*2cf0*/  UIADD3 UR7, UPT, UPT, UR4, 0xb0, URZ ;  /* 0x000000b004077890 */ /* 0x000fe2000fffe0ff */
[----:B------:R2:W-:Y:S05]  /*2d00*/  SYNCS.ARRIVE.TRANS64.RED.A1T0 RZ, [R2+URZ], RZ ;  /* 0x000000ff02ff79a7 */ /* 0x0005ea00081004ff */
[----:B------:R-:W-:Y:S01]  /*2d10*/  IMAD.U32 R6, RZ, RZ, UR7 ;  /* 0x00000007ff067e24 */ /* 0x000fe2000f8e00ff */
[----:B------:R-:W3:Y:S04]  /*2d20*/  SYNCS.PHASECHK.TRANS64.TRYWAIT P0, [UR4+0xc0], R5 ;  /* 0x0000c005ff0075a7 */ /* 0x000ee80008001104 */
[----:B------:R-:W-:Y:S01]  /*2d30*/  PRMT R6, R0, 0x654, R6 ;  /* 0x0000065400067816 */ /* 0x000fe20000000006 */
[----:B--23--:R-:W-:Y:S06]  /*2d40*/  @!P0 BRA `(.L_x_54) ;  /* 0x0000005000c08947 */ /* 0x00cfec0003800000 */
.L_x_137:
[----:B------:R-:W-:Y:S01]  /*2d50*/  ULEA UR8, UR5, UR6, 0x4 ;  /* 0x0000000605087291 */ /* 0x000fe2000f8e20ff */
[----:B------:R-:W-:Y:S01]  /*2d60*/  SEL R3, R6, R3, !P2 ;  /* 0x0000000306037207 */ /* 0x000fe20005000000 */
[----:B------:R-:W-:Y:S01]  /*2d70*/  UIADD3 UR9, UPT, UPT, UR4, 0xb0, URZ ;  /* 0x000000b004097890 */ /* 0x000fe2000fffe0ff */
[----:B--2---:R-:W-:Y:S01]  /*2d80*/  LEA R2, R11, UR6, 0x3 ;  /* 0x000000060b027c11 */ /* 0x004fe2000f8e18ff */
[----:B------:R-:W-:Y:S01]  /*2d90*/  UIADD3 UR8, UPT, UPT, UR8, 0x140, URZ ;  /* 0x0000014008087890 */ /* 0x000fe2000fffe0ff */
[----:B------:R2:W-:Y:S01]  /*2da0*/  @!P2 SYNCS.ARRIVE.TRANS64.RED RZ, [R3+URZ], R4 ;  /* 0x0000000403ffa9a7 */ /* 0x0005e200080004ff */
[----:B------:R-:W-:Y:S01]  /*2db0*/  UIADD3 UR4, UPT, UPT, UR5, 0x1, URZ ;  /* 0x0000000105047890 */ /* 0x000fe2000fffe0ff */
[----:B------:R-:W-:-:S03]  /*2dc0*/  VIADD R8, R8, 0x1 ;  /* 0x0000000108087836 */ /* 0x000fc60000000000 */
[----:B------:R-:W-:Y:S02]  /*2dd0*/  UISETP.NE.AND UP0, UPT, UR4, 0x2, UPT ;  /* 0x000000020400788c */ /* 0x000fe4000bf05270 */
[----:B------:R-:W-:Y:S01]  /*2de0*/  ISETP.NE.AND P0, PT, R8, 0x2, PT ;  /* 0x000000020800780c */ /* 0x000fe20003f05270 */
[----:B------:R-:W-:Y:S06]  /*2df0*/  UGETNEXTWORKID.BROADCAST [UR8], [UR9] ;  /* 0x00000000080073ca */ /* 0x000fec0008000100 */
[----:B------:R-:W-:Y:S02]  /*2e00*/  USEL UR7, URZ, 0x1, UP0 ;  /* 0x00000001ff077887 */ /* 0x000fe40008000000 */
[----:B------:R-:W-:-:S04]  /*2e10*/  USEL UR5, UR4, URZ, UP0 ;  /* 0x000000ff04057287 */ /* 0x000fc80008000000 */
[----:B------:R-:W-:Y:S02]  /*2e20*/  LOP3.LUT R12, R12, UR7, RZ, 0x3c, !PT ;  /* 0x000000070c0c7c12 */ /* 0x000fe4000f8e3cff */
[----:B--2---:R-:W-:-:S04]  /*2e30*/  SHF.L.U32 R4, R10, 0x1f, RZ ;  /* 0x0000001f0a047819 */ /* 0x004fc800000006ff */
[----:B------:R-:W2:Y:S02]  /*2e40*/  SYNCS.PHASECHK.TRANS64.TRYWAIT P1, [R2+URZ+0xb0], R4 ;  /* 0x0000b004020075a7 */ /* 0x000ea400080211ff */
[----:B--2---:R-:W-:Y:S05]  /*2e50*/  @!P1 BRA `(.L_x_55) ;  /* 0x0000005000949947 */ /* 0x004fea0003800000 */
.L_x_138:
[C---:B--2---:R-:W-:Y:S01]  /*2e60*/  LEA R4, R11.reuse, UR6, 0x4 ;  /* 0x000000060b047c11 */ /* 0x044fe2000f8e20ff */
[----:B------:R-:W-:Y:S01]  /*2e70*/  VIADD R2, R2, 0xc0 ;  /* 0x000000c002027836 */ /* 0x000fe20000000000 */
[----:B------:R-:W-:Y:S01]  /*2e80*/  SEL R8, R8, RZ, P0 ;  /* 0x000000ff08087207 */ /* 0x000fe20000000000 */
[----:B------:R-:W-:-:S03]  /*2e90*/  VIADD R11, R11, 0x1 ;  /* 0x000000010b0b7836 */ /* 0x000fc60000000000 */
[----:B------:R-:W2:Y:S01]  /*2ea0*/  LDS.128 R4, [R4+0x140] ;  /* 0x0001400004047984 */ /* 0x000ea20000000c00 */
[----:B------:R-:W-:Y:S02]  /*2eb0*/  PRMT R2, RZ, 0x654, R2 ;  /* 0x00000654ff027816 */ /* 0x000fe40000000002 */
[C---:B------:R-:W-:Y:S01]  /*2ec0*/  ISETP.NE.AND P1, PT, R11.reuse, 0x2, PT ;  /* 0x000000020b00780c */ /* 0x040fe20003f25270 */
[----:B------:R-:W-:Y:S01]  /*2ed0*/  @!PT LDS RZ, [RZ] ;  /* 0x00000000fffff984 */ /* 0x000fe20000000800 */
[----:B------:R-:W-:Y:S01]  /*2ee0*/  @!PT LDS RZ, [RZ] ;  /* 0x00000000fffff984 */ /* 0x000fe20000000800 */
[----:B------:R-:W-:Y:S01]  /*2ef0*/  @!PT LDS RZ, [RZ] ;  /* 0x00000000fffff984 */ /* 0x000fe20000000800 */
[----:B------:R-:W-:Y:S01]  /*2f00*/  @!PT LDS RZ, [RZ] ;  /* 0x00000000fffff984 */ /* 0x000fe20000000800 */
[----:B------:R3:W-:Y:S06]  /*2f10*/  MEMBAR.ALL.CTA ;  /* 0x0000000000007992 */ /* 0x0007ec0000008000 */
[----:B---3--:R-:W3:Y:S01]  /*2f20*/  FENCE.VIEW.ASYNC.S ;  /* 0x00000000000073c6 */ /* 0x008ee20000000000 */
[----:B------:R-:W-:Y:S01]  /*2f30*/  SEL R11, R11, RZ, P1 ;  /* 0x000000ff0b0b7207 */ /* 0x000fe20000800000 */
[----:B---3--:R3:W-:Y:S01]  /*2f40*/  SYNCS.ARRIVE.TRANS64.RED.A1T0 RZ, [R2+URZ], RZ ;  /* 0x000000ff02ff79a7 */ /* 0x0087e200081004ff */
[----:B--2---:R-:W-:-:S02]  /*2f50*/  LOP3.LUT P3, RZ, R6, 0x1, RZ, 0xc0, !PT ;  /* 0x0000000106ff7812 */ /* 0x004fc4000786c0ff */
[----:B------:R-:W-:-:S04]  /*2f60*/  SEL R4, RZ, 0x1, P1 ;  /* 0x00000001ff047807 */ /* 0x000fc80000800000 */
[----:B------:R-:W-:Y:S02]  /*2f70*/  LOP3.LUT R10, R10, R4, RZ, 0x3c, !PT ;  /* 0x000000040a0a7212 */ /* 0x000fe400078e3cff */
[----:B---3--:R-:W-:-:S04]  /*2f80*/  SEL R2, RZ, 0x1, P0 ;  /* 0x00000001ff027807 */ /* 0x008fc80000000000 */
[----:B------:R-:W-:Y:S01]  /*2f90*/  LOP3.LUT R9, R9, R2, RZ, 0x3c, !PT ;  /* 0x0000000209097212 */ /* 0x000fe200078e3cff */
[----:B------:R-:W-:Y:S06]  /*2fa0*/  @P3 BRA `(.L_x_56) ;  /* 0xfffffffc002c3947 */ /* 0x000fec000383ffff */
[----:B------:R-:W-:Y:S01]  /*2fb0*/  ULEA UR4, UR5, UR6, 0x3 ;  /* 0x0000000605047291 */ /* 0x000fe2000f8e18ff */
[----:B------:R-:W-:-:S08]  /*2fc0*/  SHF.L.U32 R2, R12, 0x1f, RZ ;  /* 0x0000001f0c027819 */ /* 0x000fd000000006ff */
[----:B------:R-:W2:Y:S02]  /*2fd0*/  SYNCS.PHASECHK.TRANS64 P0, [UR4+0xc0], R2 ;  /* 0x0000c002ff0075a7 */ /* 0x000ea40008001004 */
[----:B--2---:R-:W-:Y:S05]  /*2fe0*/  @P0 BRA `(.L_x_57) ;  /* 0x0000000000080947 */ /* 0x004fea0003800000 */
[----:B------:R-:W2:Y:S02]  /*2ff0*/  SYNCS.PHASECHK.TRANS64.TRYWAIT P0, [UR4+0xc0], R2 ;  /* 0x0000c002ff0075a7 */ /* 0x000ea40008001104 */
[----:B--2---:R-:W-:Y:S05]  /*3000*/  @!P0 BRA `(.L_x_58) ;  /* 0x00000050003c8947 */ /* 0x004fea0003800000 */
.L_x_57:
[----:B------:R-:W-:-:S04]  /*3010*/  UIADD3 UR7, UPT, UPT, UR5, 0x1, URZ ;  /* 0x0000000105077890 */ /* 0x000fc8000fffe0ff */
[----:B------:R-:W-:-:S04]  /*3020*/  UISETP.NE.AND UP0, UPT, UR7, 0x2, UPT ;  /* 0x000000020700788c */ /* 0x000fc8000bf05270 */
[----:B------:R-:W-:Y:S02]  /*3030*/  USEL UR8, URZ, 0x1, UP0 ;  /* 0x00000001ff087887 */ /* 0x000fe40008000000 */
[----:B------:R-:W-:-:S04]  /*3040*/  USEL UR7, UR7, URZ, UP0 ;  /* 0x000000ff07077287 */ /* 0x000fc80008000000 */
[----:B------:R-:W-:Y:S01]  /*3050*/  ULEA UR7, UR7, UR6, 0x3 ;  /* 0x0000000607077291 */ /* 0x000fe2000f8e18ff */
[----:B--2---:R-:W-:-:S04]  /*3060*/  LOP3.LUT R2, R12, UR8, RZ, 0x3c, !PT ;  /* 0x000000080c027c12 */ /* 0x004fc8000f8e3cff */
[----:B------:R-:W-:-:S04]  /*3070*/  SHF.L.U32 R0, R2, 0x1f, RZ ;  /* 0x0000001f02007819 */ /* 0x000fc800000006ff */
[----:B------:R-:W2:Y:S02]  /*3080*/  SYNCS.PHASECHK.TRANS64 P0, [UR7+0xc0], R0 ;  /* 0x0000c000ff0075a7 */ /* 0x000ea40008001007 */
[----:B-12---:R-:W-:Y:S05]  /*3090*/  @P0 EXIT ;  /* 0x000000000000094d */ /* 0x006fea0003800000 */
[----:B------:R-:W-:Y:S02]  /*30a0*/  SHF.L.U32 R2, R2, 0x1f, RZ ;  /* 0x0000001f02027819 */ /* 0x000fe400000006ff */
[----:B------:R-:W-:-:S07]  /*30b0*/  MOV R0, UR7 ;  /* 0x0000000700007c02 */ /* 0x000fce0008000f00 */
.L_x_59:
[----:B-1----:R1:W2:Y:S02]  /*30c0*/  SYNCS.PHASECHK.TRANS64.TRYWAIT P0, [R0+URZ+0xc0], R2 ;  /* 0x0000c002000075a7 */ /* 0x0022a400080011ff */
[----:B--2---:R-:W-:Y:S05]  /*30d0*/  @!P0 NANOSLEEP.SYNCS 0x989680 ;  /* 0x009896800000895d */ /* 0x004fea0003900000 */
[----:B------:R-:W2:Y:S02]  /*30e0*/  @!P0 SYNCS.PHASECHK.TRANS64 P0, [R0+URZ+0xc0], R2 ;  /* 0x0000c002000085a7 */ /* 0x000ea400080010ff */
[----:B--2---:R-:W-:Y:S05]  /*30f0*/  @P0 EXIT ;  /* 0x000000000000094d */ /* 0x004fea0003800000 */
[----:B------:R-:W-:Y:S05]  /*3100*/  BRA `(.L_x_59) ;  /* 0xfffffffc00ec7947 */ /* 0x000fea000383ffff */
.L_x_52:
[----:B------:R-:W-:Y:S05]  /*3110*/  BRA.U UP5, `(.L_x_60) ;  /* 0x0000000d05d47547 */ /* 0x000fea000b800000 */
[----:B------:R-:W-:Y:S01]  /*3120*/  UMOV UR4, 0x40 ;  /* 0x0000004000047882 */ /* 0x000fe20000000000 */
[----:B------:R-:W-:Y:S01]  /*3130*/  NOP ;  /* 0x0000000000007918 */ /* 0x000fe20000000000 */
[----:B------:R-:W-:Y:S01]  /*3140*/  ULEA UR5, UR45, UR4, 0x18 ;  /* 0x000000042d057291 */ /* 0x000fe2000f8ec0ff */
[----:B------:R-:W-:Y:S02]  /*3150*/  UMOV UR6, 0x400 ;  /* 0x0000040000067882 */ /* 0x000fe40000000000 */
[----:B------:R-:W-:-:S06]  /*3160*/  ULEA UR6, UR45, UR6, 0x18 ;  /* 0x000000062d067291 */ /* 0x000fcc000f8ec0ff */
[----:B------:R-:W2:Y:S02]  /*3170*/  LDS.U8 R0, [UR5+0x1c] ;  /* 0x00001c05ff007984 */ /* 0x000ea40008000000 */
[----:B--2---:R-:W-:-:S13]  /*3180*/  ISETP.NE.AND P0, PT, R0, RZ, PT ;  /* 0x000000ff0000720c */ /* 0x004fda0003f05270 */
[----:B------:R-:W-:Y:S05]  /*3190*/  @P0 BRA `(.L_x_61) ;  /* 0x0000000000580947 */ /* 0x000fea0003800000 */
[----:B------:R-:W-:-:S13]  /*31a0*/  ELECT P0, URZ, PT ;  /* 0x0000000000ff782f */ /* 0x000fda0003800000 */
[----:B------:R-:W-:Y:S05]  /*31b0*/  @!P0 BRA `(.L_x_62) ;  /* 0x0000000000608947 */ /* 0x000fea0003800000 */
[----:B------:R-:W-:Y:S01]  /*31c0*/  UMOV UR4, 0x10 ;  /* 0x0000001000047882 */ /* 0x000fe20000000000 */
[----:B------:R-:W-:Y:S01]  /*31d0*/  HFMA2 R0, -RZ, RZ, 0, 5.9604644775390625e-08 ;  /* 0x00000001ff007431 */ /* 0x000fe200000001ff */
[----:B------:R-:W-:-:S03]  /*31e0*/  MOV R3, 0xffff ;  /* 0x0000ffff00037802 */ /* 0x000fc60000000f00 */
[----:B------:R-:W-:Y:S04]  /*31f0*/  DEPBAR.LE SB2, 0x36 ;  /* 0x0000ad800000791a */ /* 0x000fe80000000000 */
[----:B------:R-:W2:Y:S02]  /*3200*/  UTCATOMSWS.FIND_AND_SET.ALIGN UP0, UR4, UR4 ;  /* 0x00000004000475e3 */ /* 0x000ea40008000800 */
[----:B--2---:R-:W-:Y:S01]  /*3210*/  MOV R4, UR4 ;  /* 0x0000000400047c02 */ /* 0x004fe20008000f00 */
[----:B------:R-:W-:Y:S06]  /*3220*/  BRA.U UP0, `(.L_x_63) ;  /* 0x0000000100187547 */ /* 0x000fec000b800000 */
.L_x_64:
[----:B------:R-:W-:Y:S05]  /*3230*/  NANOSLEEP 0x64 ;  /* 0x000000640000795d */ /* 0x000fea0003800000 */
[----:B------:R-:W-:-:S05]  /*3240*/  UMOV UR4, 0x10 ;  /* 0x0000001000047882 */ /* 0x000fca0000000000 */
[----:B------:R-:W-:Y:S04]  /*3250*/  DEPBAR.LE SB2, 0x36 ;  /* 0x0000ad800000791a */ /* 0x000fe80000000000 */
[----:B------:R-:W2:Y:S02]  /*3260*/  UTCATOMSWS.FIND_AND_SET.ALIGN UP0, UR4, UR4 ;  /* 0x00000004000475e3 */ /* 0x000ea40008000800 */
[----:B--2---:R-:W-:Y:S01]  /*3270*/  MOV R4, UR4 ;  /* 0x0000000400047c02 */ /* 0x004fe20008000f00 */
[----:B------:R-:W-:Y:S05]  /*3280*/  BRA.U !UP0, `(.L_x_64) ;  /* 0xfffffffd08e87547 */ /* 0x000fea000b83ffff */
.L_x_63:
[-C--:B------:R-:W-:Y:S02]  /*3290*/  SHF.L.U32 R3, R3, R4.reuse, RZ ;  /* 0x0000000403037219 */ /* 0x080fe400000006ff */
[----:B------:R-:W-:Y:S01]  /*32a0*/  SHF.L.U32 R0, R0, R4, RZ ;  /* 0x0000000400007219 */ /* 0x000fe200000006ff */
[----:B------:R-:W-:Y:S02]  /*32b0*/  IMAD.SHL.U32 R4, R4, 0x20, RZ ;  /* 0x0000002004047824 */ /* 0x000fe400078e00ff */
[----:B------:R2:W-:Y:S04]  /*32c0*/  ATOMS.OR RZ, [UR5+0x14], R3 ;  /* 0x00001403ffff798c */ /* 0x0005e8000b000005 */
[----:B------:R2:W-:Y:S04]  /*32d0*/  ATOMS.OR RZ, [UR5+0x18], R0 ;  /* 0x00001800ffff798c */ /* 0x0005e8000b000005 */
[----:B------:R2:W-:Y:S01]  /*32e0*/  STS [UR6+0x160], R4 ;  /* 0x00016004ff007988 */ /* 0x0005e20008000806 */
[----:B------:R-:W-:Y:S05]  /*32f0*/  BRA `(.L_x_62) ;  /* 0x0000000000107947 */ /* 0x000fea0003800000 */
.L_x_61:
[----:B------:R-:W-:Y:S02]  /*3300*/  MOV R0, 0xffffffff ;  /* 0xffffffff00007802 */ /* 0x000fe40000000f00 */
[----:B------:R-:W-:-:S03]  /*3310*/  MOV R4, 0x3340 ;  /* 0x0000334000047802 */ /* 0x000fc60000000f00 */
[----:B------:R2:W-:Y:S04]  /*3320*/  STS [UR6+0x160], R0 ;  /* 0x00016000ff007988 */ /* 0x0005e80008000806 */
[----:B-12--5:R-:W-:Y:S05]  /*3330*/  CALL.REL.NOINC `($__internal_1_$__cuda_sm10x_tcgen05_guardrail_trap_phase_invalid_during_alloc) ;  /* 0x0000005000fc7944 */ /* 0x026fea0003c00000 */
.L_x_62:
[----:B------:R-:W-:Y:S05]  /*3340*/  WARPSYNC.ALL ;  /* 0x0000000000007948 */ /* 0x000fea0003800000 */
[----:B------:R-:W3:Y:S01]  /*3350*/  S2UR UR4, SR_CgaCtaId ;  /* 0x00000000000479c3 */ /* 0x000ee20000008800 */
[----:B------:R-:W-:Y:S01]  /*3360*/  UMOV UR26, 0x400 ;  /* 0x00000400001a7882 */ /* 0x000fe20000000000 */
[----:B------:R-:W-:-:S06]  /*3370*/  NOP ;  /* 0x0000000000007918 */ /* 0x000fcc0000000000 */
[----:B------:R-:W-:Y:S06]  /*3380*/  BAR.ARV 0x6, 0xa0 ;  /* 0x0182800000007b1d */ /* 0x000fec0000002000 */
[----:B------:R-:W4:Y:S01]  /*3390*/  LDCU UR5, c[0x0][0x38c] ;  /* 0x00007180ff0577ac */ /* 0x000f220008000800 */
[----:B------:R-:W-:Y:S01]  /*33a0*/  LOP3.LUT R2, R2, 0xffff, RZ, 0xc0, !PT ;  /* 0x0000ffff02027812 */ /* 0x000fe200078ec0ff */
[----:B------:R-:W-:Y:S01]  /*33b0*/  IMAD.MOV.U32 R11, RZ, RZ, 0x1 ;  /* 0x00000001ff0b7424 */ /* 0x000fe200078e00ff */
[----:B------:R-:W-:Y:S01]  /*33c0*/  CS2R R8, SRZ ;  /* 0x0000000000087805 */ /* 0x000fe2000001ff00 */
[----:B------:R-:W1:Y:S01]  /*33d0*/  LDCU UR7, c[0x0][0x38c] ;  /* 0x00007180ff0777ac */ /* 0x000e620008000800 */
[----:B------:R-:W-:Y:S01]  /*33e0*/  R2UR UR27, R2 ;  /* 0x00000000021b72ca */ /* 0x000fe200000e0000 */
[----:B------:R-:W-:Y:S01]  /*33f0*/  IMAD.MOV.U32 R10, RZ, RZ, RZ ;  /* 0x000000ffff0a7224 */ /* 0x000fe200078e00ff */
[----:B------:R-:W-:Y:S01]  /*3400*/  UMOV UR30, URZ ;  /* 0x000000ff001e7c82 */ /* 0x000fe20008000000 */
[----:B------:R-:W-:Y:S01]  /*3410*/  UMOV UR24, URZ ;  /* 0x000000ff00187c82 */ /* 0x000fe20008000000 */
[----:B---3--:R-:W-:Y:S01]  /*3420*/  ULEA UR26, UR4, UR26, 0x18 ;  /* 0x0000001a041a7291 */ /* 0x008fe2000f8ec0ff */
[----:B------:R-:W-:Y:S01]  /*3430*/  UMOV UR38, 0x0 ;  /* 0x0000000000267882 */ /* 0x000fe20000000000 */
[----:B------:R-:W-:-:S02]  /*3440*/  UMOV UR39, 0x42004a0 ;  /* 0x042004a000277882 */ /* 0x000fc40000000000 */
[----:B------:R-:W-:Y:S02]  /*3450*/  UIADD3 UR4, UPT, UPT, UR26, 0x4400, URZ ;  /* 0x000044001a047890 */ /* 0x000fe4000fffe0ff */
[----:B------:R-:W-:Y:S02]  /*3460*/  UIADD3 UR6, UPT, UPT, UR26, 0x14400, URZ ;  /* 0x000144001a067890 */ /* 0x000fe4000fffe0ff */
[----:B----4-:R-:W-:Y:S01]  /*3470*/  UIADD3 UR5, UPT, UPT, UR5, 0x7f, URZ ;  /* 0x0000007f05057890 */ /* 0x010fe2000fffe0ff */
[----:B--2---:R-:W2:Y:S01]  /*3480*/  LDS R0, [UR26+0x160] ;  /* 0x0001601aff007984 */ /* 0x004ea20008000800 */
[----:B-1----:R-:W-:Y:S01]  /*3490*/  UMOV UR36, 0x0 ;  /* 0x0000000000247882 */ /* 0x002fe20000000000 */
[----:B------:R-:W-:Y:S01]  /*34a0*/  UMOV UR37, 0x42004a0 ;  /* 0x042004a000257882 */ /* 0x000fe20000000000 */
[----:B------:R-:W-:Y:S02]  /*34b0*/  USHF.R.S32.HI UR40, URZ, 0x1f, UR5 ;  /* 0x0000001fff287899 */ /* 0x000fe40008011405 */
[----:B------:R-:W-:-:S02]  /*34c0*/  UISETP.GE.AND UP4, UPT, UR7, 0x1, UPT ;  /* 0x000000010700788c */ /* 0x000fc4000bf86270 */
[----:B------:R-:W-:Y:S02]  /*34d0*/  ULEA.HI UR40, UR40, UR5, URZ, 0x7 ;  /* 0x0000000528287291 */ /* 0x000fe4000f8f38ff */
[----:B------:R-:W-:Y:S02]  /*34e0*/  USHF.R.U32.HI UR5, URZ, 0x4, UR4 ;  /* 0x00000004ff057899 */ /* 0x000fe40008011604 */
[----:B------:R-:W-:Y:S02]  /*34f0*/  USHF.R.S32.HI UR40, URZ, 0x7, UR40 ;  /* 0x00000007ff287899 */ /* 0x000fe40008011428 */
[----:B------:R-:W-:Y:S02]  /*3500*/  USHF.R.U32.HI UR4, URZ, 0x4, UR6 ;  /* 0x00000004ff047899 */ /* 0x000fe40008011606 */
[----:B------:R-:W-:Y:S02]  /*3510*/  UISETP.LT.AND UP0, UPT, UR40, 0x1, UPT ;  /* 0x000000012800788c */ /* 0x000fe4000bf01270 */
[----:B------:R-:W-:-:S02]  /*3520*/  ULOP3.LUT UR5, UR5, 0x3fff, URZ, 0xc0, !UPT ;  /* 0x00003fff05057892 */ /* 0x000fc4000f8ec0ff */
[----:B------:R-:W-:Y:S02]  /*3530*/  ULOP3.LUT UR4, UR4, 0x3fff, URZ, 0xc0, !UPT ;  /* 0x00003fff04047892 */ /* 0x000fe4000f8ec0ff */
[----:B------:R-:W-:Y:S02]  /*3540*/  USEL UR41, UR40, 0x1, !UP0 ;  /* 0x0000000128297887 */ /* 0x000fe4000c000000 */
[----:B------:R-:W-:Y:S02]  /*3550*/  ULOP3.LUT UR28, UR5, 0x10000, URZ, 0xfc, !UPT ;  /* 0x00010000051c7892 */ /* 0x000fe4000f8efcff */
[----:B------:R-:W-:Y:S02]  /*3560*/  ULOP3.LUT UR29, UR4, 0x10000, URZ, 0xfc, !UPT ;  /* 0x00010000041d7892 */ /* 0x000fe4000f8efcff */
[----:B------:R-:W-:Y:S01]  /*3570*/  UIADD3 UR41, UPT, UPT, -UR41, URZ, URZ ;  /* 0x000000ff29297290 */ /* 0x000fe2000fffe1ff */
[----:B------:R-:W-:Y:S01]  /*3580*/  UMOV UR34, 0x0 ;  /* 0x0000000000227882 */ /* 0x000fe20000000000 */
[----:B------:R-:W-:Y:S01]  /*3590*/  UMOV UR35, 0x42004a0 ;  /* 0x042004a000237882 */ /* 0x000fe20000000000 */
[----:B------:R-:W-:Y:S01]  /*35a0*/  UMOV UR32, 0x0 ;  /* 0x0000000000207882 */ /* 0x000fe20000000000 */
[----:B------:R-:W-:Y:S01]  /*35b0*/  UMOV UR33, 0x42004a0 ;  /* 0x042004a000217882 */ /* 0x000fe20000000000 */
[----:B--2---:R-:W-:-:S15]  /*35c0*/  R2UR UR42, R0 ;  /* 0x00000000002a72ca */ /* 0x004fde00000e0000 */
.L_x_71:
[----:B------:R-:W-:Y:S02]  /*35d0*/  LEA R0, R10, UR26, 0x3 ;  /* 0x0000001a0a007c11 */ /* 0x000fe4000f8e18ff */
[----:B------:R-:W-:Y:S02]  /*35e0*/  SHF.L.U32 R2, R9, 0x1f, RZ ;  /* 0x0000001f09027819 */ /* 0x000fe400000006ff */
[----:B------:R-:W-:Y:S01]  /*35f0*/  PLOP3.LUT P0, PT, PT, PT, UP4, 0x80, 0x8 ;  /* 0x000000000008781c */ /* 0x000fe20003f0f048 */
[----:B------:R-:W-:Y:S01]  /*3600*/  VIADD R3, R0, 0xc0 ;  /* 0x000000c000037836 */ /* 0x000fe20000000000 */
[----:B-1----:R-:W1:Y:S02]  /*3610*/  SYNCS.PHASECHK.TRANS64.TRYWAIT P1, [R0+URZ+0xb0], R2 ;  /* 0x0000b002000075a7 */ /* 0x002e6400080211ff */
[----:B-1-3--:R-:W-:Y:S09]  /*3620*/  @!P1 BRA `(.L_x_65) ;  /* 0x0000004800cc9947 */ /* 0x00aff20003800000 */
.L_x_140:
[----:B------:R-:W-:Y:S01]  /*3630*/  LEA R4, R10, UR26, 0x4 ;  /* 0x0000001a0a047c11 */ /* 0x000fe2000f8e20ff */
[----:B------:R-:W-:Y:S01]  /*3640*/  @UP4 ULEA UR4, UR24, UR26, 0x3 ;  /* 0x0000001a18044291 */ /* 0x000fe2000f8e18ff */
[----:B------:R-:W-:Y:S01]  /*3650*/  PLOP3.LUT P2, PT, PT, PT, PT, 0x80, 0x8 ;  /* 0x000000000008781c */ /* 0x000fe20003f4f070 */
[----:B------:R-:W-:Y:S01]  /*3660*/  ULEA UR31, UR30, UR26, 0x3 ;  /* 0x0000001a1e1f7291 */ /* 0x000fe2000f8e18ff */
[----:B------:R-:W-:Y:S02]  /*3670*/  PRMT R3, RZ, 0x654, R3 ;  /* 0x00000654ff037816 */ /* 0x000fe40000000003 */
[----:B------:R-:W2:Y:S01]  /*3680*/  LDS.128 R4, [R4+0x140] ;  /* 0x0001400004047984 */ /* 0x000ea20000000c00 */
[----:B-1----:R-:W-:Y:S02]  /*3690*/  @P0 SHF.L.U32 R2, R8, 0x1f, RZ ;  /* 0x0000001f08020819 */ /* 0x002fe400000006ff */
[----:B------:R-:W-:Y:S01]  /*36a0*/  SHF.L.U32 R0, R11, 0x1f, RZ ;  /* 0x0000001f0b007819 */ /* 0x000fe200000006ff */
[----:B------:R-:W-:Y:S01]  /*36b0*/  @!PT LDS RZ, [RZ] ;  /* 0x00000000fffff984 */ /* 0x000fe20000000800 */
[----:B------:R-:W-:Y:S01]  /*36c0*/  @!PT LDS RZ, [RZ] ;  /* 0x00000000fffff984 */ /* 0x000fe20000000800 */
[----:B------:R-:W-:Y:S01]  /*36d0*/  @!PT LDS RZ, [RZ] ;  /* 0x00000000fffff984 */ /* 0x000fe20000000800 */
[----:B------:R-:W-:Y:S01]  /*36e0*/  @!PT LDS RZ, [RZ] ;  /* 0x00000000fffff984 */ /* 0x000fe20000000800 */
[----:B------:R1:W-:Y:S06]  /*36f0*/  MEMBAR.ALL.CTA ;  /* 0x0000000000007992 */ /* 0x0003ec0000008000 */
[----:B-1----:R-:W1:Y:S02]  /*3700*/  FENCE.VIEW.ASYNC.S ;  /* 0x00000000000073c6 */ /* 0x002e640000000000 */
[----:B-1----:R1:W-:Y:S01]  /*3710*/  SYNCS.ARRIVE.TRANS64.RED.A1T0 RZ, [R3+URZ], RZ ;  /* 0x000000ff03ff79a7 */ /* 0x0023e200081004ff */
[----:B------:R1:W3:Y:S01]  /*3720*/  @P0 SYNCS.PHASECHK.TRANS64.TRYWAIT P2, [UR4], R2 ;  /* 0x00000002ff0005a7 */ /* 0x0002e20008041104 */
[----:B------:R-:W-:Y:S01]  /*3730*/  ULEA.HI UR4, UR30, UR30, URZ, 0x1 ;  /* 0x0000001e1e047291 */ /* 0x000fe2000f8f08ff */
[----:B--2---:R-:W-:-:S03]  /*3740*/  LOP3.LUT P1, RZ, R6, 0x1, RZ, 0xc0, !PT ;  /* 0x0000000106ff7812 */ /* 0x004fc6000782c0ff */
[----:B------:R-:W-:Y:S02]  /*3750*/  USHF.L.U32 UR11, UR4, 0x6, URZ ;  /* 0x00000006040b7899 */ /* 0x000fe400080006ff */
[----:B------:R-:W-:Y:S02]  /*3760*/  ULOP3.LUT UR4, UR4, 0xffe, URZ, 0xc0, !UPT ;  /* 0x00000ffe04047892 */ /* 0x000fe4000f8ec0ff */
[----:B------:R-:W-:Y:S02]  /*3770*/  ULOP3.LUT UR11, UR11, 0xffffff80, URZ, 0xc0, !UPT ;  /* 0xffffff800b0b7892 */ /* 0x000fe4000f8ec0ff */
[----:B------:R-:W-:Y:S02]  /*3780*/  UIADD3 UR4, UPT, UPT, -UR4, UR30, URZ ;  /* 0x0000001e04047290 */ /* 0x000fe4000fffe1ff */
[----:B------:R-:W-:Y:S01]  /*3790*/  UIADD3 UR11, UPT, UPT, UR42, UR11, URZ ;  /* 0x0000000b2a0b7290 */ /* 0x000fe2000fffe0ff */
[----:B------:R-:W2:Y:S03]  /*37a0*/  SYNCS.PHASECHK.TRANS64.TRYWAIT P0, [UR31+0xf0], R0 ;  /* 0x0000f000ff0075a7 */ /* 0x000ea6000800111f */
[----:B------:R-:W-:Y:S01]  /*37b0*/  ULEA UR11, UR4, UR11, 0x14 ;  /* 0x0000000b040b7291 */ /* 0x000fe2000f8ea0ff */
[----:B-123--:R-:W-:Y:S11]  /*37c0*/  @!P0 BRA `(.L_x_66) ;  /* 0x0000004800788947 */ /* 0x00eff60003800000 */
.L_x_142:
[----:B------:R-:W-:Y:S01]  /*37d0*/  IADD3 R10, PT, PT, R10, 0x1, RZ ;  /* 0x000000010a0a7810 */ /* 0x000fe20007ffe0ff */
[----:B------:R-:W-:Y:S06]  /*37e0*/  BRA.U !UP4, `(.L_x_67) ;  /* 0x000000010cc07547 */ /* 0x000fec000b800000 */
[----:B------:R-:W-:Y:S01]  /*37f0*/  UPLOP3.LUT UP2, UPT, UPT, UPT, UPT, 0x40, 0x4 ;  /* 0x000000000004789c */ /* 0x000fe20003f4e870 */
[----:B------:R-:W-:Y:S01]  /*3800*/  UMOV UR23, UR41 ;  /* 0x0000002900177c82 */ /* 0x000fe20008000000 */
[----:B------:R-:W-:Y:S01]  /*3810*/  UMOV UR22, UR40 ;  /* 0x0000002800167c82 */ /* 0x000fe20008000000 */
[----:B------:R-:W-:-:S08]  /*3820*/  UMOV UR10, UR24 ;  /* 0x00000018000a7c82 */ /* 0x000fd00008000000 */
.L_x_70:
[----:B------:R-:W-:Y:S02]  /*3830*/  UIADD3 UR23, UPT, UPT, UR23, 0x1, URZ ;  /* 0x0000000117177890 */ /* 0x000fe4000fffe0ff */
[----:B--2---:R-:W-:Y:S02]  /*3840*/  ULEA UR5, UR10, UR26, 0x3 ;  /* 0x0000001a0a057291 */ /* 0x004fe4000f8e18ff */
[----:B------:R-:W-:Y:S01]  /*3850*/  UISETP.NE.AND UP3, UPT, UR23, URZ, UPT ;  /* 0x000000ff1700728c */ /* 0x000fe2000bf65270 */
[----:B---3--:R-:W-:Y:S10]  /*3860*/  @P2 BRA `(.L_x_68) ;  /* 0x00000000000c2947 */ /* 0x008ff40003800000 */
[----:B-1----:R-:W-:Y:S04]  /*3870*/  SHF.L.U32 R2, R8, 0x1f, RZ ;  /* 0x0000001f08027819 */ /* 0x002fe800000006ff */
[----:B------:R-:W1:Y:S02]  /*3880*/  SYNCS.PHASECHK.TRANS64.TRYWAIT P0, [UR5], R2 ;  /* 0x00000002ff0075a7 */ /* 0x000e640008001105 */
[----:B-1----:R-:W-:Y:S05]  /*3890*/  @!P0 BRA `(.L_x_69) ;  /* 0x00000048005c8947 */ /* 0x002fea0003800000 */
.L_x_68:
[----:B------:R-:W-:Y:S01]  /*38a0*/  UISETP.NE.AND UP0, UPT, UR22, 0x1, UPT ;  /* 0x000000011600788c */ /* 0x000fe2000bf05270 */
[----:B------:R-:W-:Y:S01]  /*38b0*/  PLOP3.LUT P2, PT, PT, PT, PT, 0x80, 0x8 ;  /* 0x000000000008781c */ /* 0x000fe20003f4f070 */
[----:B------:R-:W-:Y:S02]  /*38c0*/  UIADD3 UR4, UPT, UPT, UR10, 0x1, URZ ;  /* 0x000000010a047890 */ /* 0x000fe4000fffe0ff */
[----:B------:R-:W-:Y:S02]  /*38d0*/  UIADD3 UR25, UPT, UPT, UR5, 0x40, URZ ;  /* 0x0000004005197890 */ /* 0x000fe4000fffe0ff */
[----:B------:R-:W-:Y:S01]  /*38e0*/  UISETP.NE.AND UP1, UPT, UR4, 0x8, UPT ;  /* 0x000000080400788c */ /* 0x000fe2000bf25270 */
[----:B------:R-:W-:Y:S01]  /*38f0*/  PLOP3.LUT P0, PT, PT, PT, UP0, 0x80, 0x8 ;  /* 0x000000000008781c */ /* 0x000fe20003f0f008 */
[----:B------:R-:W-:Y:S02]  /*3900*/  UIADD3 UR22, UPT, UPT, UR22, -0x1, URZ ;  /* 0xffffffff16167890 */ /* 0x000fe4000fffe0ff */
[----:B------:R-:W-:Y:S02]  /*3910*/  USEL UR6, URZ, 0x1, UP1 ;  /* 0x00000001ff067887 */ /* 0x000fe40008800000 */
[----:B------:R-:W-:Y:S01]  /*3920*/  USEL UR24, UR4, URZ, UP1 ;  /* 0x000000ff04187287 */ /* 0x000fe20008800000 */
[----:B------:R-:W-:Y:S01]  /*3930*/  UMOV UR7, 0x40004040 ;  /* 0x4000404000077882 */ /* 0x000fe20000000000 */
[----:B------:R-:W-:Y:S02]  /*3940*/  UMOV UR5, 0x40004040 ;  /* 0x4000404000057882 */ /* 0x000fe40000000000 */
[----:B------:R-:W-:Y:S01]  /*3950*/  @UP0 ULEA UR4, UR24, UR26, 0x3 ;  /* 0x0000001a18040291 */ /* 0x000fe2000f8e18ff */
[----:B------:R-:W-:Y:S01]  /*3960*/  LOP3.LUT R8, R8, UR6, RZ, 0x3c, !PT ;  /* 0x0000000608087c12 */ /* 0x000fe2000f8e3cff */
[----:B------:R-:W-:Y:S01]  /*3970*/  ULEA UR6, UR10, UR29, 0xa ;  /* 0x0000001d0a067291 */ /* 0x000fe2000f8e50ff */
[----:B------:R-:W-:Y:S02]  /*3980*/  UMOV UR21, 0x40004040 ;  /* 0x4000404000157882 */ /* 0x000fe40000000000 */
[----:B-1----:R-:W-:Y:S01]  /*3990*/  @P0 SHF.L.U32 R0, R8, 0x1f, RZ ;  /* 0x0000001f08000819 */ /* 0x002fe200000006ff */
[----:B------:R-:W-:Y:S02]  /*39a0*/  UIADD3 UR20, UPT, UPT, UR6, 0x2, URZ ;  /* 0x0000000206147890 */ /* 0x000fe4000fffe0ff */
[----:B------:R-:W-:Y:S01]  /*39b0*/  UIADD3 UR16, UPT, UPT, UR6, 0x4, URZ ;  /* 0x0000000406107890 */ /* 0x000fe2000fffe0ff */
[----:B------:R2:W3:Y:S01]  /*39c0*/  @P0 SYNCS.PHASECHK.TRANS64.TRYWAIT P2, [UR4], R0 ;  /* 0x00000000ff0005a7 */ /* 0x0004e20008041104 */
[----:B------:R-:W-:Y:S02]  /*39d0*/  ULEA UR4, UR10, UR28, 0x9 ;  /* 0x0000001c0a047291 */ /* 0x000fe4000f8e48ff */
[----:B------:R-:W-:Y:S02]  /*39e0*/  UIADD3 UR12, UPT, UPT, UR6, 0x6, URZ ;  /* 0x00000006060c7890 */ /* 0x000fe4000fffe0ff */
[----:B------:R-:W-:Y:S02]  /*39f0*/  UIADD3 UR18, UPT, UPT, UR4, 0x2, URZ ;  /* 0x0000000204127890 */ /* 0x000fe4000fffe0ff */
[----:B------:R-:W-:Y:S02]  /*3a00*/  UIADD3 UR14, UPT, UPT, UR4, 0x4, URZ ;  /* 0x00000004040e7890 */ /* 0x000fe4000fffe0ff */
[----:B------:R-:W-:Y:S01]  /*3a10*/  UIADD3 UR8, UPT, UPT, UR4, 0x6, URZ ;  /* 0x0000000604087890 */ /* 0x000fe2000fffe0ff */
[----:B------:R2:W-:Y:S01]  /*3a20*/  UTCIMMA gdesc[UR4], gdesc[UR6], tmem[UR11], tmem[UR38], idesc[UR39], UP2 ;  /* 0x00ff2606040075ea */ /* 0x0005e2000900010b */
[----:B------:R-:W-:Y:S01]  /*3a30*/  UPLOP3.LUT UP2, UPT, UPT, UPT, UPT, 0x80, 0x8 ;  /* 0x000000000008789c */ /* 0x000fe20003f4f070 */
[----:B------:R-:W-:Y:S01]  /*3a40*/  UMOV UR19, 0x40004040 ;  /* 0x4000404000137882 */ /* 0x000fe20000000000 */
[----:B------:R-:W-:Y:S01]  /*3a50*/  UMOV UR17, 0x40004040 ;  /* 0x4000404000117882 */ /* 0x000fe20000000000 */
[----:B------:R2:W-:Y:S01]  /*3a60*/  UTCIMMA gdesc[UR18], gdesc[UR20], tmem[UR11], tmem[UR36], idesc[UR37], UPT ;  /* 0x00ff2414120075ea */ /* 0x0005e2000b80010b */
[----:B------:R-:W-:Y:S01]  /*3a70*/  UMOV UR15, 0x40004040 ;  /* 0x40004040000f7882 */ /* 0x000fe20000000000 */
[----:B------:R-:W-:Y:S01]  /*3a80*/  UMOV UR13, 0x40004040 ;  /* 0x40004040000d7882 */ /* 0x000fe20000000000 */
[----:B------:R-:W-:Y:S01]  /*3a90*/  UMOV UR9, 0x40004040 ;  /* 0x4000404000097882 */ /* 0x000fe20000000000 */
[----:B------:R2:W-:Y:S01]  /*3aa0*/  UTCIMMA gdesc[UR14], gdesc[UR16], tmem[UR11], tmem[UR34], idesc[UR35], UPT ;  /* 0x00ff22100e0075ea */ /* 0x0005e2000b80010b */
[----:B------:R2:W-:Y:S01]  /*3ab0*/  UTCIMMA gdesc[UR8], gdesc[UR12], tmem[UR11], tmem[UR32], idesc[UR33], UPT ;  /* 0x00ff200c080075ea */ /* 0x0005e2000b80010b */
[----:B------:R2:W-:Y:S01]  /*3ac0*/  UTCBAR.MULTICAST [UR25], URZ, UR27 ;  /* 0x000000ff190073e9 */ /* 0x0005e2000800081b */
[----:B------:R-:W-:Y:S01]  /*3ad0*/  UMOV UR10, UR24 ;  /* 0x00000018000a7c82 */ /* 0x000fe20008000000 */
[----:B------:R-:W-:Y:S05]  /*3ae0*/  BRA.U UP3, `(.L_x_70) ;  /* 0xfffffffd03507547 */ /* 0x000fea000b83ffff */
.L_x_67:
[----:B--2---:R-:W-:Y:S01]  /*3af0*/  UIADD3 UR4, UPT, UPT, UR30, 0x1, URZ ;  /* 0x000000011e047890 */ /* 0x004fe2000fffe0ff */
[C---:B------:R-:W-:Y:S01]  /*3b00*/  ISETP.NE.AND P0, PT, R10.reuse, 0x2, PT ;  /* 0x000000020a00780c */ /* 0x040fe20003f05270 */
[----:B------:R-:W-:Y:S02]  /*3b10*/  UIADD3 UR5, UPT, UPT, UR31, 0xd0, URZ ;  /* 0x000000d01f057890 */ /* 0x000fe4000fffe0ff */
[----:B------:R-:W-:Y:S01]  /*3b20*/  UISETP.NE.AND UP0, UPT, UR4, 0x4, UPT ;  /* 0x000000040400788c */ /* 0x000fe2000bf05270 */
[----:B-1----:R-:W-:Y:S02]  /*3b30*/  SEL R0, RZ, 0x1, P0 ;  /* 0x00000001ff007807 */ /* 0x002fe40000000000 */
[----:B------:R-:W-:Y:S01]  /*3b40*/  SEL R10, R10, RZ, P0 ;  /* 0x000000ff0a0a7207 */ /* 0x000fe20000000000 */
[----:B------:R-:W-:Y:S01]  /*3b50*/  USEL UR6, URZ, 0x1, UP0 ;  /* 0x00000001ff067887 */ /* 0x000fe20008000000 */
[----:B------:R-:W-:Y:S01]  /*3b60*/  LOP3.LUT R9, R9, R0, RZ, 0x3c, !PT ;  /* 0x0000000009097212 */ /* 0x000fe200078e3cff */
[----:B------:R-:W-:Y:S01]  /*3b70*/  USEL UR30, UR4, URZ, UP0 ;  /* 0x000000ff041e7287 */ /* 0x000fe20008000000 */
[----:B------:R1:W-:Y:S03]  /*3b80*/  UTCBAR [UR5], URZ ;  /* 0x000000ff050073e9 */ /* 0x0003e600080000ff */
[----:B------:R-:W-:Y:S01]  /*3b90*/  LOP3.LUT R11, R11, UR6, RZ, 0x3c, !PT ;  /* 0x000000060b0b7c12 */ /* 0x000fe2000f8e3cff */
[----:B------:R-:W-:Y:S07]  /*3ba0*/  @P1 BRA `(.L_x_71) ;  /* 0xfffffff800881947 */ /* 0x000fee000383ffff */
[----:B------:R-:W2:Y:S01]  /*3bb0*/  S2UR UR8, SR_CgaCtaId ;  /* 0x00000000000879c3 */ /* 0x000ea20000008800 */
[----:B------:R-:W-:Y:S01]  /*3bc0*/  ELECT P0, URZ, PT ;  /* 0x0000000000ff782f */ /* 0x000fe20003800000 */
[----:B------:R-:W-:Y:S01]  /*3bd0*/  IMAD.MOV.U32 R0, RZ, RZ, 0x1 ;  /* 0x00000001ff007424 */ /* 0x000fe200078e00ff */
[----:B------:R-:W-:Y:S01]  /*3be0*/  UIADD3 UR26, UPT, UPT, UR26, 0xf0, URZ ;  /* 0x000000f01a1a7890 */ /* 0x000fe2000fffe0ff */
[----:B------:R-:W-:Y:S01]  /*3bf0*/  SHF.L.U32 R2, R11, 0x1f, RZ ;  /* 0x0000001f0b027819 */ /* 0x000fe200000006ff */
[----:B------:R-:W-:-:S03]  /*3c00*/  UMOV UR4, 0x40 ;  /* 0x0000004000047882 */ /* 0x000fc60000000000 */
[----:B------:R-:W-:Y:S01]  /*3c10*/  UVIRTCOUNT.DEALLOC.SMPOOL 0x80 ;  /* 0x000000800000784c */ /* 0x000fe20000000000 */
[----:B--2---:R-:W-:Y:S02]  /*3c20*/  ULEA UR8, UR8, UR4, 0x18 ;  /* 0x0000000408087291 */ /* 0x004fe4000f8ec0ff */
[----:B------:R-:W-:-:S07]  /*3c30*/  ULEA UR4, UR30, UR26, 0x3 ;  /* 0x0000001a1e047291 */ /* 0x000fce000f8e18ff */
[----:B------:R2:W-:Y:S02]  /*3c40*/  @P0 STS.U8 [UR8+0x1c], R0 ;  /* 0x00001c00ff000988 */ /* 0x0005e40008000008 */
[----:B------:R-:W4:Y:S02]  /*3c50*/  SYNCS.PHASECHK.TRANS64.TRYWAIT P0, [UR4], R2 ;  /* 0x00000002ff0075a7 */ /* 0x000f240008001104 */
[----:B--2-4-:R-:W-:Y:S05]  /*3c60*/  @!P0 BRA `(.L_x_72) ;  /* 0x0000004400808947 */ /* 0x014fea0003800000 */
.L_x_145:
[----:B------:R-:W-:-:S04]  /*3c70*/  UIADD3 UR4, UPT, UPT, UR30, 0x1, URZ ;  /* 0x000000011e047890 */ /* 0x000fc8000fffe0ff */
[----:B------:R-:W-:-:S04]  /*3c80*/  UISETP.NE.AND UP0, UPT, UR4, 0x4, UPT ;  /* 0x000000040400788c */ /* 0x000fc8000bf05270 */
[----:B------:R-:W-:Y:S02]  /*3c90*/  USEL UR6, URZ, 0x1, UP0 ;  /* 0x00000001ff067887 */ /* 0x000fe40008000000 */
[----:B------:R-:W-:-:S04]  /*3ca0*/  USEL UR4, UR4, URZ, UP0 ;  /* 0x000000ff04047287 */ /* 0x000fc80008000000 */
[----:B-1----:R-:W-:Y:S01]  /*3cb0*/  ULEA UR5, UR4, UR26, 0x3 ;  /* 0x0000001a04057291 */ /* 0x002fe2000f8e18ff */
[----:B--2---:R-:W-:-:S04]  /*3cc0*/  LOP3.LUT R2, R11, UR6, RZ, 0x3c, !PT ;  /* 0x000000060b027c12 */ /* 0x004fc8000f8e3cff */
[----:B------:R-:W-:-:S04]  /*3cd0*/  SHF.L.U32 R3, R2, 0x1f, RZ ;  /* 0x0000001f02037819 */ /* 0x000fc800000006ff */
[----:B------:R-:W1:Y:S02]  /*3ce0*/  SYNCS.PHASECHK.TRANS64.TRYWAIT P0, [UR5], R3 ;  /* 0x00000003ff0075a7 */ /* 0x000e640008001105 */
[----:B-1----:R-:W-:Y:S05]  /*3cf0*/  @!P0 BRA `(.L_x_73) ;  /* 0x0000004400748947 */ /* 0x002fea0003800000 */
.L_x_147:
        /* <DEDUP_REMOVED lines=9> */
.L_x_149:
[----:B------:R-:W-:-:S04]  /*3d90*/  UIADD3 UR4, UPT, UPT, UR4, 0x1, URZ ;  /* 0x0000000104047890 */ /* 0x000fc8000fffe0ff */
[----:B------:R-:W-:-:S04]  /*3da0*/  UISETP.NE.AND UP0, UPT, UR4, 0x4, UPT ;  /* 0x000000040400788c */ /* 0x000fc8000bf05270 */
[----:B------:R-:W-:Y:S02]  /*3db0*/  USEL UR5, URZ, 0x1, UP0 ;  /* 0x00000001ff057887 */ /* 0x000fe40008000000 */
[----:B------:R-:W-:-:S04]  /*3dc0*/  USEL UR4, UR4, URZ, UP0 ;  /* 0x000000ff04047287 */ /* 0x000fc80008000000 */
[----:B------:R-:W-:Y:S01]  /*3dd0*/  ULEA UR4, UR4, UR26, 0x3 ;  /* 0x0000001a04047291 */ /* 0x000fe2000f8e18ff */
[----:B------:R-:W-:-:S04]  /*3de0*/  LOP3.LUT R2, R2, UR5, RZ, 0x3c, !PT ;  /* 0x0000000502027c12 */ /* 0x000fc8000f8e3cff */
[----:B------:R-:W-:-:S04]  /*3df0*/  SHF.L.U32 R2, R2, 0x1f, RZ ;  /* 0x0000001f02027819 */ /* 0x000fc800000006ff */
[----:B------:R-:W2:Y:S02]  /*3e00*/  SYNCS.PHASECHK.TRANS64.TRYWAIT P0, [UR4], R2 ;  /* 0x00000002ff0075a7 */ /* 0x000ea40008001104 */
[----:B--2---:R-:W-:Y:S05]  /*3e10*/  @!P0 BRA `(.L_x_75) ;  /* 0x00000044005c8947 */ /* 0x004fea0003800000 */
.L_x_151:
[----:B------:R-:W-:Y:S01]  /*3e20*/  NOP ;  /* 0x0000000000007918 */ /* 0x000fe20000000000 */
[----:B-1----:R-:W1:Y:S01]  /*3e30*/  LDS R0, [UR8+0x14] ;  /* 0x00001408ff007984 */ /* 0x002e620008000800 */
[----:B------:R-:W-:Y:S01]  /*3e40*/  ULOP3.LUT UR4, UR42, 0xffff, URZ, 0xc0, !UPT ;  /* 0x0000ffff2a047892 */ /* 0x000fe2000f8ec0ff */
[----:B------:R-:W-:Y:S01]  /*3e50*/  UMOV UR5, 0xffff ;  /* 0x0000ffff00057882 */ /* 0x000fe20000000000 */
[----:B------:R-:W-:Y:S02]  /*3e60*/  UMOV UR6, 0x1 ;  /* 0x0000000100067882 */ /* 0x000fe40000000000 */
[----:B------:R-:W-:-:S04]  /*3e70*/  USHF.R.U32.HI UR4, URZ, 0x5, UR4 ;  /* 0x00000005ff047899 */ /* 0x000fc80008011604 */
[----:B------:R-:W-:Y:S02]  /*3e80*/  USHF.L.U32 UR5, UR5, UR4, URZ ;  /* 0x0000000405057299 */ /* 0x000fe400080006ff */
[----:B------:R-:W-:-:S04]  /*3e90*/  USHF.L.U32 UR4, UR6, UR4, URZ ;  /* 0x0000000406047299 */ /* 0x000fc800080006ff */
[----:B-1----:R-:W-:-:S04]  /*3ea0*/  LOP3.LUT R0, R0, UR5, RZ, 0xc0, !PT ;  /* 0x0000000500007c12 */ /* 0x002fc8000f8ec0ff */
[----:B------:R-:W-:-:S13]  /*3eb0*/  ISETP.NE.AND P0, PT, R0, UR5, PT ;  /* 0x0000000500007c0c */ /* 0x000fda000bf05270 */
[----:B------:R-:W-:Y:S05]  /*3ec0*/  @P0 BRA `(.L_x_76) ;  /* 0x0000000000580947 */ /* 0x000fea0003800000 */
[----:B------:R-:W1:Y:S02]  /*3ed0*/  LDS R0, [UR8+0x18] ;  /* 0x00001808ff007984 */ /* 0x000e640008000800 */
[----:B-1----:R-:W-:-:S04]  /*3ee0*/  LOP3.LUT R0, R0, UR4, RZ, 0xc0, !PT ;  /* 0x0000000400007c12 */ /* 0x002fc8000f8ec0ff */
[----:B------:R-:W-:-:S13]  /*3ef0*/  ISETP.NE.AND P0, PT, R0, UR4, PT ;  /* 0x0000000400007c0c */ /* 0x000fda000bf05270 */
[----:B------:R-:W-:Y:S05]  /*3f00*/  @P0 BRA `(.L_x_77) ;  /* 0x00000000003c0947 */ /* 0x000fea0003800000 */
[----:B------:R-:W1:Y:S01]  /*3f10*/  S2R R2, SR_LANEID ;  /* 0x0000000000027919 */ /* 0x000e620000000000 */
[----:B------:R-:W-:-:S06]  /*3f20*/  ULOP3.LUT UR5, URZ, UR5, URZ, 0x33, !UPT ;  /* 0x00000005ff057292 */ /* 0x000fcc000f8e33ff */
[----:B------:R-:W-:-:S04]  /*3f30*/  IMAD.U32 R0, RZ, RZ, UR5 ;  /* 0x00000005ff007e24 */ /* 0x000fc8000f8e00ff */
[----:B------:R2:W4:Y:S02]  /*3f40*/  REDUX UR7, R0 ;  /* 0x00000000000773c4 */ /* 0x0005240000000000 */
[----:B------:R1:W-:Y:S01]  /*3f50*/  UTCATOMSWS.AND URZ, UR5 ;  /* 0x0000000500ff79e3 */ /* 0x0003e20008000000 */
[----:B--2---:R-:W-:Y:S01]  /*3f60*/  LOP3.LUT R0, RZ, UR4, RZ, 0x33, !PT ;  /* 0x00000004ff007c12 */ /* 0x004fe2000f8e33ff */
[----:B------:R-:W-:Y:S02]  /*3f70*/  VOTEU.ANY UR4, UPT, PT ;  /* 0x0000000000047886 */ /* 0x000fe400038e0100 */
[----:B------:R-:W-:Y:S02]  /*3f80*/  UFLO.U32 UR4, UR4 ;  /* 0x00000004000472bd */ /* 0x000fe400080e0000 */
[----:B------:R-:W2:Y:S04]  /*3f90*/  REDUX UR6, R0 ;  /* 0x00000000000673c4 */ /* 0x000ea80000000000 */
[----:B-1----:R-:W-:-:S02]  /*3fa0*/  ISETP.EQ.U32.AND P0, PT, R2, UR4, PT ;  /* 0x0000000402007c0c */ /* 0x002fc4000bf02070 */
[----:B----4-:R-:W-:-:S11]  /*3fb0*/  MOV R2, UR7 ;  /* 0x0000000700027c02 */ /* 0x010fd60008000f00 */
[----:B------:R1:W-:Y:S01]  /*3fc0*/  @P0 ATOMS.AND RZ, [UR8+0x14], R2 ;  /* 0x00001402ffff098c */ /* 0x0003e2000a800008 */
[----:B--2---:R-:W-:-:S05]  /*3fd0*/  IMAD.U32 R0, RZ, RZ, UR6 ;  /* 0x00000006ff007e24 */ /* 0x004fca000f8e00ff */
[----:B------:R1:W-:Y:S01]  /*3fe0*/  @P0 ATOMS.AND RZ, [UR8+0x18], R0 ;  /* 0x00001800ffff098c */ /* 0x0003e2000a800008 */
[----:B------:R-:W-:Y:S05]  /*3ff0*/  BRA `(.L_x_78) ;  /* 0x0000000000147947 */ /* 0x000fea0003800000 */
.L_x_77:
[----:B------:R-:W-:Y:S02]  /*4000*/  MOV R2, 0x4020 ;  /* 0x0000402000027802 */ /* 0x000fe40000000f00 */
[----:B---3-5:R-:W-:Y:S05]  /*4010*/  CALL.REL.NOINC `($__internal_0_$__cuda_sm10x_tcgen05_guardrail_trap_col_being_dealloced_not_returned_by_alloc) ;  /* 0x0000004400b87944 */ /* 0x028fea0003c00000 */
[----:B------:R-:W-:Y:S05]  /*4020*/  BRA `(.L_x_78) ;  /* 0x0000000000087947 */ /* 0x000fea0003800000 */
.L_x_76:
[----:B------:R-:W-:Y:S02]  /*4030*/  MOV R2, 0x4050 ;  /* 0x0000405000027802 */ /* 0x000fe40000000f00 */
[----:B---3-5:R-:W-:Y:S05]  /*4040*/  CALL.REL.NOINC `($__internal_2_$__cuda_sm10x_tcgen05_guardrail_trap_unallocated_columns_being_dealloced) ;  /* 0x0000004400c47944 */ /* 0x028fea0003c00000 */
.L_x_78:
[----:B------:R-:W-:Y:S01]  /*4050*/  NOP ;  /* 0x0000000000007918 */ /* 0x000fe20000000000 */
[----:B------:R-:W-:Y:S05]  /*4060*/  EXIT ;  /* 0x000000000000794d */ /* 0x000fea0003800000 */
.L_x_60:
[----:B------:R-:W-:-:S09]  /*4070*/  UISETP.NE.OR UP0, UPT, UR18, 0x3, !UP3 ;  /* 0x000000031200788c */ /* 0x000fd2000df05670 */
[----:B------:R-:W-:Y:S05]  /*4080*/  BRA.U UP0, `(.L_x_79) ;  /* 0x0000000d00ac7547 */ /* 0x000fea000b800000 */
[----:B------:R-:W2:Y:S01]  /*4090*/  LDCU.64 UR4, c[0x0][0x888] ;  /* 0x00011100ff0477ac */ /* 0x000ea20008000a00 */
[----:B------:R-:W3:Y:S01]  /*40a0*/  LDC.64 R12, c[0x0][0x348] ;  /* 0x0000d200ff0c7b82 */ /* 0x000ee20000000a00 */
[----:B------:R-:W-:Y:S02]  /*40b0*/  HFMA2 R9, -RZ, RZ, 0, 0 ;  /* 0x00000000ff097431 */ /* 0x000fe400000001ff */
[----:B------:R-:W-:Y:S01]  /*40c0*/  IMAD.MOV.U32 R11, RZ, RZ, 0x1 ;  /* 0x00000001ff0b7424 */ /* 0x000fe200078e00ff */
[----:B------:R-:W4:Y:S01]  /*40d0*/  LDCU UR31, c[0x0][0x370] ;  /* 0x00006e00ff1f77ac */ /* 0x000f220008000800 */
[----:B------:R-:W-:Y:S01]  /*40e0*/  IMAD.MOV.U32 R10, RZ, RZ, RZ ;  /* 0x000000ffff0a7224 */ /* 0x000fe200078e00ff */
[----:B------:R-:W-:Y:S01]  /*40f0*/  MOV R3, 0x1000 ;  /* 0x0000100000037802 */ /* 0x000fe20000000f00 */
[----:B------:R-:W4:Y:S01]  /*4100*/  LDCU.128 UR32, c[0x0][0xb10] ;  /* 0x00016200ff2077ac */ /* 0x000f220008000c00 */
[----:B------:R-:W1:Y:S01]  /*4110*/  LDCU UR30, c[0x0][0x374] ;  /* 0x00006e80ff1e77ac */ /* 0x000e620008000800 */
[----:B------:R-:W1:Y:S01]  /*4120*/  LDCU.64 UR28, c[0x0][0x890] ;  /* 0x00011200ff1c77ac */ /* 0x000e620008000a00 */
[----:B------:R-:W1:Y:S01]  /*4130*/  LDCU UR15, c[0x0][0xb0c] ;  /* 0x00016180ff0f77ac */ /* 0x000e620008000800 */
[----:B--2---:R-:W-:Y:S01]  /*4140*/  UISETP.NE.U32.AND UP0, UPT, UR4, URZ, UPT ;  /* 0x000000ff0400728c */ /* 0x004fe2000bf05070 */
[----:B------:R-:W2:Y:S01]  /*4150*/  LDCU UR41, c[0x0][0xb20] ;  /* 0x00016400ff2977ac */ /* 0x000ea20008000800 */
[----:B------:R-:W2:Y:S01]  /*4160*/  LDCU UR4, c[0x0][0xb30] ;  /* 0x00016600ff0477ac */ /* 0x000ea20008000800 */
[----:B------:R-:W-:Y:S01]  /*4170*/  UMOV UR21, 0x400 ;  /* 0x0000040000157882 */ /* 0x000fe20000000000 */
[----:B----4-:R-:W-:-:S02]  /*4180*/  UIMAD.WIDE.U32 UR6, UR31, UR32, URZ ;  /* 0x000000201f0672a5 */ /* 0x010fc4000f8e00ff */
[----:B-1----:R-:W-:Y:S02]  /*4190*/  UIMAD.WIDE.U32 UR8, UR30, UR35, URZ ;  /* 0x000000231e0872a5 */ /* 0x002fe4000f8e00ff */
[----:B------:R-:W-:Y:S02]  /*41a0*/  ULEA UR21, UR45, UR21, 0x18 ;  /* 0x000000152d157291 */ /* 0x000fe4000f8ec0ff */
[----:B------:R-:W-:Y:S02]  /*41b0*/  UISETP.NE.U32.AND UP6, UPT, UR28, URZ, UPT ;  /* 0x000000ff1c00728c */ /* 0x000fe4000bfc5070 */
[----:B------:R-:W-:Y:S02]  /*41c0*/  UIADD3 UR38, UPT, UPT, UR21, 0x88, URZ ;  /* 0x0000008815267890 */ /* 0x000fe4000fffe0ff */
[----:B------:R-:W-:Y:S02]  /*41d0*/  UISETP.NE.AND.EX UP5, UPT, UR5, URZ, UPT, UP0 ;  /* 0x000000ff0500728c */ /* 0x000fe4000bfa5300 */
[----:B------:R-:W-:Y:S01]  /*41e0*/  UISETP.NE.AND UP0, UPT, UR42, 0x1, UPT ;  /* 0x000000012a00788c */ /* 0x000fe2000bf05270 */
[----:B------:R-:W-:Y:S01]  /*41f0*/  UMOV UR6, UR7 ;  /* 0x0000000700067c82 */ /* 0x000fe20008000000 */
[----:B------:R-:W-:Y:S01]  /*4200*/  UMOV UR39, UR9 ;  /* 0x0000000900277c82 */ /* 0x000fe20008000000 */
[----:B------:R-:W-:-:S02]  /*4210*/  USEL UR37, URZ, 0x1, UP4 ;  /* 0x00000001ff257887 */ /* 0x000fc4000a000000 */
[----:B------:R-:W-:Y:S02]  /*4220*/  UISETP.NE.AND UP0, UPT, UR15, 0x1, UPT ;  /* 0x000000010f00788c */ /* 0x000fe4000bf05270 */
[----:B------:R-:W-:Y:S02]  /*4230*/  UPLOP3.LUT UP4, UPT, UPT, UPT, UPT, 0x40, 0x4 ;  /* 0x000000000004789c */ /* 0x000fe40003f8e870 */
[----:B------:R-:W-:Y:S01]  /*4240*/  UISETP.GE.AND UP2, UPT, UR42, 0x1, UPT ;  /* 0x000000012a00788c */ /* 0x000fe2000bf46270 */
[----:B------:R-:W1:Y:S01]  /*4250*/  LDCU.64 UR22, c[0x0][0xb28] ;  /* 0x00016500ff1677ac */ /* 0x000e620008000a00 */
[----:B------:R-:W-:Y:S02]  /*4260*/  UISETP.NE.AND.EX UP6, UPT, UR29, URZ, UPT, UP6 ;  /* 0x000000ff1d00728c */ /* 0x000fe4000bfc5360 */
[----:B------:R-:W-:Y:S02]  /*4270*/  UIADD3 UR17, UPT, UPT, UR21, 0x80, URZ ;  /* 0x0000008015117890 */ /* 0x000fe4000fffe0ff */
[----:B------:R-:W-:-:S02]  /*4280*/  UPRMT UR38, UR45, 0x654, UR38 ;  /* 0x000006542d267896 */ /* 0x000fc40008000026 */
[----:B------:R-:W-:Y:S02]  /*4290*/  USHF.R.U32.HI UR40, URZ, UR33, UR6 ;  /* 0x00000021ff287299 */ /* 0x000fe40008011606 */
[----:B--2---:R-:W-:Y:S02]  /*42a0*/  USHF.R.U32.HI UR39, URZ, UR41, UR39 ;  /* 0x00000029ff277299 */ /* 0x004fe40008011627 */
[----:B------:R-:W-:Y:S02]  /*42b0*/  UISETP.NE.AND UP0, UPT, UR34, 0x1, UPT ;  /* 0x000000012200788c */ /* 0x000fe4000bf05270 */
[----:B---3--:R-:W-:-:S11]  /*42c0*/  UISETP.NE.AND UP3, UPT, UR4, 0x1, UPT ;  /* 0x000000010400788c */ /* 0x008fd6000bf65270 */
.L_x_88:
[C---:B------:R-:W-:Y:S02]  /*42d0*/  LEA R8, R10.reuse, UR21, 0x3 ;  /* 0x000000150a087c11 */ /* 0x040fe4000f8e18ff */
[----:B------:R-:W-:Y:S02]  /*42e0*/  SHF.L.U32 R0, R9, 0x1f, RZ ;  /* 0x0000001f09007819 */ /* 0x000fe400000006ff */
[----:B------:R-:W-:Y:S02]  /*42f0*/  LEA R4, R10, UR21, 0x4 ;  /* 0x000000150a047c11 */ /* 0x000fe4000f8e20ff */
[----:B--2---:R-:W2:Y:S02]  /*4300*/  SYNCS.PHASECHK.TRANS64.TRYWAIT P0, [R8+URZ+0xb0], R0 ;  /* 0x0000b000080075a7 */ /* 0x004ea400080011ff */
[----:B--2---:R-:W-:Y:S05]  /*4310*/  @!P0 BRA `(.L_x_80) ;  /* 0x0000004000348947 */ /* 0x004fea0003800000 */
.L_x_152:
[----:B------:R-:W3:Y:S01]  /*4320*/  LDS.128 R4, [R4+0x140] ;  /* 0x0001400004047984 */ /* 0x000ee20000000c00 */
[----:B------:R-:W-:Y:S01]  /*4330*/  UISETP.GE.AND UP0, UPT, UR42, 0x1, UPT ;  /* 0x000000012a00788c */ /* 0x000fe2000bf06270 */
[----:B------:R-:W-:Y:S01]  /*4340*/  @!PT LDS RZ, [RZ] ;  /* 0x00000000fffff984 */ /* 0x000fe20000000800 */
[----:B------:R-:W-:Y:S01]  /*4350*/  @!PT LDS RZ, [RZ] ;  /* 0x00000000fffff984 */ /* 0x000fe20000000800 */
[----:B------:R-:W-:Y:S01]  /*4360*/  @!PT LDS RZ, [RZ] ;  /* 0x00000000fffff984 */ /* 0x000fe20000000800 */
[----:B------:R-:W-:Y:S01]  /*4370*/  @!PT LDS RZ, [RZ] ;  /* 0x00000000fffff984 */ /* 0x000fe20000000800 */
[----:B------:R4:W-:Y:S06]  /*4380*/  MEMBAR.ALL.CTA ;  /* 0x0000000000007992 */ /* 0x0009ec0000008000 */
[----:B----4-:R-:W4:Y:S01]  /*4390*/  FENCE.VIEW.ASYNC.S ;  /* 0x00000000000073c6 */ /* 0x010f220000000000 */
[----:B---3--:R-:W-:Y:S11]  /*43a0*/  LOP3.LUT P0, RZ, R6, 0x1, RZ, 0xc0, !PT ;  /* 0x0000000106ff7812 */ /* 0x008ff6000780c0ff */
[----:B------:R-:W-:Y:S02]  /*43b0*/  @!UPT UIADD3 URZ, UPT, UPT, URZ, URZ, URZ ;  /* 0x000000fffffff290 */ /* 0x000fe4000fffe0ff */
[----:B----4-:R-:W-:Y:S01]  /*43c0*/  VOTEU.ANY UP2, P0 ;  /* 0x0000000000ff7886 */ /* 0x010fe20000040100 */
[----:B------:R-:W-:Y:S11]  /*43d0*/  PLOP3.LUT P0, PT, PT, PT, UP2, 0x80, 0x8 ;  /* 0x000000000008781c */ /* 0x000ff60003f0f028 */
[----:B------:R-:W-:Y:S02]  /*43e0*/  @!UPT UIADD3 URZ, UPT, UPT, URZ, URZ, URZ ;  /* 0x000000fffffff290 */ /* 0x000fe4000fffe0ff */
[----:B--2---:R-:W-:Y:S02]  /*43f0*/  @P0 SHF.R.U32.HI R0, RZ, 0x10, R5 ;  /* 0x00000010ff000819 */ /* 0x004fe40000011605 */
[----:B------:R-:W-:Y:S02]  /*4400*/  @P0 MOV R2, R4 ;  /* 0x0000000400020202 */ /* 0x000fe40000000f00 */
[----:B------:R-:W-:Y:S01]  /*4410*/  @P0 R2UR UR4, R0 ;  /* 0x00000000000402ca */ /* 0x000fe200000e0000 */
[----:B------:R-:W-:Y:S01]  /*4420*/  VIADD R0, R8, 0xc0 ;  /* 0x000000c008007836 */ /* 0x000fe20000000000 */
[----:B------:R-:W-:Y:S02]  /*4430*/  @P0 LOP3.LUT R4, R5, 0xffff, RZ, 0xc0, !PT ;  /* 0x0000ffff05040812 */ /* 0x000fe400078ec0ff */
[----:B------:R-:W-:Y:S02]  /*4440*/  @P0 R2UR UR6, R2 ;  /* 0x00000000020602ca */ /* 0x000fe400000e0000 */
[----:B------:R-:W-:Y:S02]  /*4450*/  PRMT R0, RZ, 0x654, R0 ;  /* 0x00000654ff007816 */ /* 0x000fe40000000000 */
[----:B------:R-:W-:Y:S02]  /*4460*/  @P0 R2UR UR5, R4 ;  /* 0x00000000040502ca */ /* 0x000fe400000e0000 */
[----:B------:R2:W-:Y:S03]  /*4470*/  SYNCS.ARRIVE.TRANS64.RED.A1T0 RZ, [R0+URZ], RZ ;  /* 0x000000ff00ff79a7 */ /* 0x0005e600081004ff */
[----:B------:R-:W-:Y:S04]  /*4480*/  @UP2 UMOV UR27, UR4 ;  /* 0x00000004001b2c82 */ /* 0x000fe80008000000 */
[----:B------:R-:W-:Y:S04]  /*4490*/  @UP2 UMOV UR14, UR6 ;  /* 0x00000006000e2c82 */ /* 0x000fe80008000000 */
[----:B------:R-:W-:Y:S01]  /*44a0*/  @UP2 UMOV UR13, UR5 ;  /* 0x00000005000d2c82 */ /* 0x000fe20008000000 */
[----:B------:R-:W-:Y:S05]  /*44b0*/  BRA.U !UP0, `(.L_x_81) ;  /* 0x0000000108c07547 */ /* 0x000fea000b800000 */
[----:B------:R-:W-:Y:S02]  /*44c0*/  UIMAD.WIDE.U32 UR8, UR13, UR35, URZ ;  /* 0x000000230d0872a5 */ /* 0x000fe4000f8e00ff */
[----:B------:R-:W-:Y:S02]  /*44d0*/  UP2UR UR12, UPR, URZ, 0x4 ;  /* 0x00000004ff0c7883 */ /* 0x000fe40008000000 */
[----:B------:R-:W-:Y:S02]  /*44e0*/  UISETP.NE.AND UP2, UPT, UR34, 0x1, UPT ;  /* 0x000000012200788c */ /* 0x000fe4000bf45270 */
[----:B------:R-:W-:Y:S02]  /*44f0*/  UIMAD.WIDE.U32 UR10, UR14, UR32, URZ ;  /* 0x000000200e0a72a5 */ /* 0x000fe4000f8e00ff */
[----:B------:R-:W-:Y:S02]  /*4500*/  USEL UR4, UR30, UR39, !UP2 ;  /* 0x000000271e047287 */ /* 0x000fe4000d000000 */
[----:B------:R-:W-:Y:S02]  /*4510*/  UISETP.NE.AND UP0, UPT, UR15, 0x1, UPT ;  /* 0x000000010f00788c */ /* 0x000fe4000bf05270 */
[----:B------:R-:W-:Y:S02]  /*4520*/  UP2UR UR16, UPR, URZ, 0x2 ;  /* 0x00000002ff107883 */ /* 0x000fe40008000000 */
[----:B------:R-:W-:Y:S02]  /*4530*/  UISETP.NE.AND UP1, UPT, UR42, 0x1, UPT ;  /* 0x000000012a00788c */ /* 0x000fe4000bf25270 */
[----:B-1----:R-:W-:Y:S02]  /*4540*/  UIMAD.WIDE.U32 UR18, UR4, UR22, URZ ;  /* 0x00000016041272a5 */ /* 0x002fe4000f8e00ff */
[----:B------:R-:W-:Y:S01]  /*4550*/  USEL UR7, UR31, UR40, !UP0 ;  /* 0x000000281f077287 */ /* 0x000fe2000c000000 */
[----:B------:R-:W-:Y:S02]  /*4560*/  UMOV UR5, UR9 ;  /* 0x0000000900057c82 */ /* 0x000fe40008000000 */
[----:B------:R-:W-:Y:S02]  /*4570*/  USHF.R.U32.HI UR6, URZ, UR41, UR5 ;  /* 0x00000029ff067299 */ /* 0x000fe40008011605 */
[----:B------:R-:W-:Y:S02]  /*4580*/  UIMAD.WIDE.U32 UR24, UR7, UR22, URZ ;  /* 0x00000016071872a5 */ /* 0x000fe4000f8e00ff */
[----:B------:R-:W-:Y:S02]  /*4590*/  USEL UR6, UR13, UR6, !UP2 ;  /* 0x000000060d067287 */ /* 0x000fe4000d000000 */
[----:B------:R-:W-:Y:S01]  /*45a0*/  UISETP.NE.AND UP2, UPT, UR12, URZ, UPT ;  /* 0x000000ff0c00728c */ /* 0x000fe2000bf45270 */
[----:B------:R-:W-:Y:S01]  /*45b0*/  UMOV UR5, UR11 ;  /* 0x0000000b00057c82 */ /* 0x000fe20008000000 */
[----:B------:R-:W-:Y:S02]  /*45c0*/  UIMAD.WIDE.U32 UR10, UR6, UR22, URZ ;  /* 0x00000016060a72a5 */ /* 0x000fe4000f8e00ff */
[----:B------:R-:W-:Y:S03]  /*45d0*/  USHF.R.U32.HI UR8, URZ, UR33, UR5 ;  /* 0x00000021ff087299 */ /* 0x000fe60008011605 */
[----:B------:R-:W-:Y:S02]  /*45e0*/  UMOV UR5, UR19 ;  /* 0x0000001300057c82 */ /* 0x000fe40008000000 */
[----:B------:R-:W-:Y:S03]  /*45f0*/  @UP1 USHF.R.U32.HI UR4, URZ, UR23, UR5 ;  /* 0x00000017ff041299 */ /* 0x000fe60008011605 */
[----:B------:R-:W-:Y:S01]  /*4600*/  UMOV UR5, UR25 ;  /* 0x0000001900057c82 */ /* 0x000fe20008000000 */
[----:B------:R-:W-:Y:S02]  /*4610*/  UIMAD UR4, UR42, UR4, URZ ;  /* 0x000000042a0472a4 */ /* 0x000fe4000f8e02ff */
[----:B------:R-:W-:Y:S02]  /*4620*/  @UP1 USHF.R.U32.HI UR7, URZ, UR23, UR5 ;  /* 0x00000017ff071299 */ /* 0x000fe40008011605 */
[----:B------:R-:W-:Y:S02]  /*4630*/  USEL UR5, UR14, UR8, !UP0 ;  /* 0x000000080e057287 */ /* 0x000fe4000c000000 */
[----:B------:R-:W-:Y:S02]  /*4640*/  UIMAD UR8, UR42, UR7, URZ ;  /* 0x000000072a0872a4 */ /* 0x000fe4000f8e02ff */
[----:B------:R-:W-:Y:S03]  /*4650*/  UISETP.GE.AND UP0, UPT, UR6, UR4, UPT ;  /* 0x000000040600728c */ /* 0x000fe6000bf06270 */
[----:B------:R-:W-:Y:S01]  /*4660*/  UMOV UR4, UR11 ;  /* 0x0000000b00047c82 */ /* 0x000fe20008000000 */
[----:B------:R-:W-:Y:S02]  /*4670*/  UISETP.GE.OR UP0, UPT, UR5, UR8, UP0 ;  /* 0x000000080500728c */ /* 0x000fe40008706670 */
[----:B------:R-:W-:Y:S02]  /*4680*/  USHF.R.U32.HI UR4, URZ, UR23, UR4 ;  /* 0x00000017ff047299 */ /* 0x000fe40008011604 */
[----:B------:R-:W-:Y:S02]  /*4690*/  UIMAD.WIDE.U32 UR8, UR5, UR22, URZ ;  /* 0x00000016050872a5 */ /* 0x000fe4000f8e00ff */
[----:B------:R-:W-:Y:S04]  /*46a0*/  USEL UR10, UR6, UR4, !UP1 ;  /* 0x00000004060a7287 */ /* 0x000fe8000c800000 */
[----:B------:R-:W-:Y:S01]  /*46b0*/  UIADD3 UR11, UPT, UPT, -UR10, URZ, URZ ;  /* 0x000000ff0a0b7290 */ /* 0x000fe2000fffe1ff */
[----:B------:R-:W-:Y:S02]  /*46c0*/  @!UP0 UMOV UR4, UR9 ;  /* 0x0000000900048c82 */ /* 0x000fe40008000000 */
[----:B------:R-:W-:Y:S02]  /*46d0*/  @!UP0 USHF.R.U32.HI UR4, URZ, UR23, UR4 ;  /* 0x00000017ff048299 */ /* 0x000fe40008011604 */
[----:B------:R-:W-:Y:S02]  /*46e0*/  UIMAD UR8, UR42, UR11, UR6 ;  /* 0x0000000b2a0872a4 */ /* 0x000fe4000f8e0206 */
[----:B------:R-:W-:Y:S02]  /*46f0*/  @!UP0 USEL UR4, UR5, UR4, !UP1 ;  /* 0x0000000405048287 */ /* 0x000fe4000c800000 */
[----:B------:R-:W-:Y:S02]  /*4700*/  UISETP.NE.AND UP1, UPT, UR16, URZ, UPT ;  /* 0x000000ff1000728c */ /* 0x000fe4000bf25270 */
[----:B------:R-:W-:Y:S02]  /*4710*/  @!UP0 UIMAD UR8, UR7, UR8, UR4 ;  /* 0x00000008070882a4 */ /* 0x000fe4000f8e0204 */
[----:B------:R-:W-:Y:S02]  /*4720*/  @!UP0 UIADD3 UR9, UPT, UPT, UR10, -UR4, URZ ;  /* 0x800000040a098290 */ /* 0x000fe4000fffe0ff */
[----:B------:R-:W-:Y:S02]  /*4730*/  UIADD3 UR4, UPT, UPT, -UR5, URZ, URZ ;  /* 0x000000ff05047290 */ /* 0x000fe4000fffe1ff */
[----:B------:R-:W-:Y:S02]  /*4740*/  UIADD3 UR7, UPT, UPT, -UR6, URZ, URZ ;  /* 0x000000ff06077290 */ /* 0x000fe4000fffe1ff */
[----:B------:R-:W-:Y:S02]  /*4750*/  @!UP0 UIMAD UR6, UR9, UR42, UR5 ;  /* 0x0000002a090682a4 */ /* 0x000fe4000f8e0205 */
[----:B------:R-:W-:Y:S02]  /*4760*/  UIMAD UR14, UR15, UR4, UR14 ;  /* 0x000000040f0e72a4 */ /* 0x000fe4000f8e020e */
[----:B------:R-:W-:Y:S01]  /*4770*/  UIMAD UR13, UR34, UR7, UR13 ;  /* 0x00000007220d72a4 */ /* 0x000fe2000f8e020d */
[----:B------:R-:W-:Y:S02]  /*4780*/  @!UP0 UMOV UR5, UR8 ;  /* 0x0000000800058c82 */ /* 0x000fe40008000000 */
[----:B------:R-:W-:Y:S02]  /*4790*/  UIMAD UR14, UR5, UR15, UR14 ;  /* 0x0000000f050e72a4 */ /* 0x000fe4000f8e020e */
[----:B------:R-:W-:Y:S11]  /*47a0*/  UIMAD UR13, UR6, UR34, UR13 ;  /* 0x00000022060d72a4 */ /* 0x000ff6000f8e020d */
[----:B------:R-:W-:Y:S01]  /*47b0*/  @!UPT UIADD3 URZ, UPT, UPT, URZ, URZ, URZ ;  /* 0x000000fffffff290 */ /* 0x000fe2000fffe0ff */
.L_x_81:
[----:B------:R-:W3:Y:S01]  /*47c0*/  @!UP3 LDCU.128 UR8, c[0x0][0xb10] ;  /* 0x00016200ff08b7ac */ /* 0x000ee20008000c00 */
[----:B------:R-:W-:Y:S02]  /*47d0*/  ISETP.NE.U32.AND P0, PT, RZ, UR28, PT ;  /* 0x0000001cff007c0c */ /* 0x000fe4000bf05070 */
[----:B------:R-:W-:Y:S02]  /*47e0*/  SHF.L.U32 R4, R11, 0x1f, RZ ;  /* 0x0000001f0b047819 */ /* 0x000fe400000006ff */
[----:B------:R-:W-:Y:S01]  /*47f0*/  ISETP.NE.AND.EX P0, PT, RZ, UR29, PT, P0 ;  /* 0x0000001dff007c0c */ /* 0x000fe2000bf05300 */
[----:B------:R-:W4:Y:S01]  /*4800*/  @!UP3 LDCU UR5, c[0x0][0xb0c] ;  /* 0x00016180ff05b7ac */ /* 0x000f220008000800 */
[----:B------:R-:W-:Y:S02]  /*4810*/  USHF.L.U32 UR19, UR20, 0x6, URZ ;  /* 0x0000000614137899 */ /* 0x000fe400080006ff */
[----:B------:R-:W-:Y:S02]  /*4820*/  USHF.L.U32 UR18, UR26, 0x7, URZ ;  /* 0x000000071a127899 */ /* 0x000fe400080006ff */
[----:B---3--:R-:W-:Y:S07]  /*4830*/  UIMAD.WIDE.U32 UR6, UR14, UR8, URZ ;  /* 0x000000080e0672a5 */ /* 0x008fee000f8e00ff */
[----:B------:R-:W-:Y:S01]  /*4840*/  @!UP3 UMOV UR4, UR7 ;  /* 0x000000070004bc82 */ /* 0x000fe20008000000 */
[----:B----4-:R-:W-:Y:S02]  /*4850*/  @!UP3 UISETP.NE.AND UP0, UPT, UR5, 0x1, UPT ;  /* 0x000000010500b88c */ /* 0x010fe4000bf05270 */
[----:B------:R-:W-:Y:S02]  /*4860*/  @!UP3 USHF.R.U32.HI UR4, URZ, UR9, UR4 ;  /* 0x00000009ff04b299 */ /* 0x000fe40008011604 */
[----:B------:R-:W-:Y:S02]  /*4870*/  UIMAD.WIDE.U32 UR6, UR13, UR11, URZ ;  /* 0x0000000b0d0672a5 */ /* 0x000fe4000f8e00ff */
[----:B------:R-:W-:Y:S02]  /*4880*/  @!UP3 USEL UR8, UR14, UR4, !UP0 ;  /* 0x000000040e08b287 */ /* 0x000fe4000c000000 */
[----:B------:R-:W-:Y:S03]  /*4890*/  @!UP3 UISETP.NE.AND UP0, UPT, UR10, 0x1, UPT ;  /* 0x000000010a00b88c */ /* 0x000fe6000bf05270 */
[----:B------:R-:W-:Y:S02]  /*48a0*/  @!UP3 UMOV UR6, UR7 ;  /* 0x000000070006bc82 */ /* 0x000fe40008000000 */
[----:B------:R-:W3:Y:S02]  /*48b0*/  @!UP3 LDCU UR4, c[0x0][0xb20] ;  /* 0x00016400ff04b7ac */ /* 0x000ee40008000800 */
[----:B---3--:R-:W-:Y:S04]  /*48c0*/  @!UP3 USHF.R.U32.HI UR6, URZ, UR4, UR6 ;  /* 0x00000004ff06b299 */ /* 0x008fe80008011606 */
[----:B------:R-:W-:Y:S04]  /*48d0*/  @!UP3 USEL UR6, UR13, UR6, !UP0 ;  /* 0x000000060d06b287 */ /* 0x000fe8000c000000 */
[----:B------:R-:W-:Y:S02]  /*48e0*/  @!UP3 UIADD3 UR4, UPT, UPT, -UR8, UR6, URZ ;  /* 0x000000060804b290 */ /* 0x000fe4000fffe1ff */
[----:B------:R-:W-:Y:S02]  /*48f0*/  @!UP3 UIADD3 UR6, UPT, UPT, UR8, -UR6, URZ ;  /* 0x800000060806b290 */ /* 0x000fe4000fffe0ff */
[----:B------:R-:W-:Y:S02]  /*4900*/  @!UP3 UIMAD UR14, UR4, UR5, UR14 ;  /* 0x00000005040eb2a4 */ /* 0x000fe4000f8e020e */
[----:B------:R-:W-:Y:S01]  /*4910*/  @!UP3 UIMAD UR13, UR6, UR10, UR13 ;  /* 0x0000000a060db2a4 */ /* 0x000fe2000f8e020d */
[----:B------:R-:W-:Y:S11]  /*4920*/  BRA.U UP4, `(.L_x_82) ;  /* 0x0000000104107547 */ /* 0x000ff6000b800000 */
[----:B------:R-:W-:Y:S04]  /*4930*/  MOV R2, UR37 ;  /* 0x0000002500027c02 */ /* 0x000fe80008000f00 */
[----:B------:R-:W-:Y:S04]  /*4940*/  SHF.L.U32 R2, R2, 0x1f, RZ ;  /* 0x0000001f02027819 */ /* 0x000fe800000006ff */
[----:B------:R-:W3:Y:S02]  /*4950*/  SYNCS.PHASECHK.TRANS64.TRYWAIT P1, [UR21+0xa8], R2 ;  /* 0x0000a802ff0075a7 */ /* 0x000ee40008021115 */
[----:B---3--:R-:W-:Y:S05]  /*4960*/  @!P1 BRA `(.L_x_83) ;  /* 0x0000003800b49947 */ /* 0x008fea0003800000 */
.L_x_82:
[----:B------:R-:W-:Y:S05]  /*4970*/  BRA.U !UP6, `(.L_x_84) ;  /* 0x000000010e387547 */ /* 0x000fea000b800000 */
[----:B------:R-:W-:Y:S01]  /*4980*/  UPLOP3.LUT UP1, UPT, UPT, UPT, UP5, 0x80, 0x8 ;  /* 0x000000000008789c */ /* 0x000fe20003f2f050 */
[----:B--2---:R-:W-:Y:S01]  /*4990*/  HFMA2 R0, -RZ, RZ, 0, 5.9604644775390625e-08 ;  /* 0x00000001ff007431 */ /* 0x004fe200000001ff */
[----:B------:R-:W2:Y:S01]  /*49a0*/  LDCU.64 UR8, c[0x0][0x358] ;  /* 0x00006b00ff0877ac */ /* 0x000ea20008000a00 */
[----:B------:R-:W-:Y:S03]  /*49b0*/  IMAD.MOV.U32 R74, RZ, RZ, 0x1 ;  /* 0x00000001ff4a7424 */ /* 0x000fe600078e00ff */
[----:B------:R-:W-:Y:S05]  /*49c0*/  PLOP3.LUT P1, PT, PT, PT, UP1, 0x80, 0x8 ;  /* 0x000000000008781c */ /* 0x000fea0003f2f018 */
[----:B------:R-:W3:Y:S01]  /*49d0*/  @UP1 LDCU.64 UR4, c[0x0][0x888] ;  /* 0x00011100ff0417ac */ /* 0x000ee20008000a00 */
[----:B------:R-:W-:Y:S07]  /*49e0*/  @UP1 UIMAD UR6, UR36, UR28, URZ ;  /* 0x0000001c240612a4 */ /* 0x000fee000f8e02ff */
[----:B------:R-:W-:Y:S01]  /*49f0*/  @!P1 PRMT R74, R0, 0x7610, R74 ;  /* 0x00007610004a9816 */ /* 0x000fe2000000004a */
[----:B---3--:R-:W-:Y:S06]  /*4a00*/  @UP1 UIMAD.WIDE UR4, UR6, 0x4, UR4 ;  /* 0x00000004060418a5 */ /* 0x008fec000f8e0204 */
[----:B-----5:R-:W-:Y:S01]  /*4a10*/  IMAD.U32 R40, RZ, RZ, UR4 ;  /* 0x00000004ff287e24 */ /* 0x020fe2000f8e00ff */
[----:B------:R-:W-:Y:S04]  /*4a20*/  MOV R41, UR5 ;  /* 0x0000000500297c02 */ /* 0x000fe80008000f00 */
[----:B------:R-:W3:Y:S01]  /*4a30*/  @!UP1 LDCU UR4, c[0x0][0x880] ;  /* 0x00011000ff0497ac */ /* 0x000ee20008000800 */
[----:B--2---:R4:W5:Y:S02]  /*4a40*/  @P1 LDG.E R40, desc[UR8][R40.64] ;  /* 0x0000000828281981 */ /* 0x004964000c1e1900 */
[----:B---34-:R-:W-:Y:S07]  /*4a50*/  @!P1 IMAD.U32 R40, RZ, RZ, UR4 ;  /* 0x00000004ff289e24 */ /* 0x018fee000f8e00ff */
.L_x_84:
[----:B-----5:R-:W-:Y:S01]  /*4a60*/  @!P0 ISETP.EQ.AND P2, PT, R40, RZ, PT ;  /* 0x000000ff2800820c */ /* 0x020fe20003f42270 */
[----:B------:R-:W-:Y:S01]  /*4a70*/  @!UPT UIADD3 URZ, UPT, UPT, URZ, URZ, URZ ;  /* 0x000000fffffff290 */ /* 0x000fe2000fffe0ff */
[----:B------:R-:W-:Y:S11]  /*4a80*/  @!P0 BRA `(.L_x_85) ;  /* 0x0000000000148947 */ /* 0x000ff60003800000 */
[----:B------:R-:W-:Y:S02]  /*4a90*/  LOP3.LUT P0, RZ, R74, 0xff, RZ, 0xc0, !PT ;  /* 0x000000ff4aff7812 */ /* 0x000fe4000780c0ff */
[----:B------:R-:W-:Y:S04]  /*4aa0*/  PLOP3.LUT P2, PT, PT, PT, UP1, 0x80, 0x8 ;  /* 0x000000000008781c */ /* 0x000fe80003f4f018 */
[----:B------:R-:W-:Y:S07]  /*4ab0*/  PLOP3.LUT P2, PT, P2, PT, PT, 0x8, 0x80 ;  /* 0x000000000080781c */ /* 0x000fee000174e170 */
[----:B------:R-:W-:Y:S11]  /*4ac0*/  @P0 ISETP.EQ.AND P2, PT, R40, RZ, PT ;  /* 0x000000ff2800020c */ /* 0x000ff60003f42270 */
[----:B------:R-:W-:Y:S02]  /*4ad0*/  @!UPT UIADD3 URZ, UPT, UPT, URZ, URZ, URZ ;  /* 0x000000fffffff290 */ /* 0x000fe4000fffe0ff */
.L_x_85:
[----:B------:R-:W3:Y:S01]  /*4ae0*/  SYNCS.PHASECHK.TRANS64.TRYWAIT P0, [UR21+0x90], R4 ;  /* 0x00009004ff0075a7 */ /* 0x000ee20008001115 */
[----:B------:R-:W-:Y:S04]  /*4af0*/  ELECT P1, URZ, PT ;  /* 0x0000000000ff782f */ /* 0x000fe80003820000 */
[----:B------:R-:W-:Y:S01]  /*4b00*/  PLOP3.LUT P1, PT, P2, P1, PT, 0xf2, 0x2f ;  /* 0x00000000002f781c */ /* 0x000fe20001723e72 */
[----:B------:R-:W-:Y:S01]  /*4b10*/  @!UPT UIADD3 URZ, UPT, UPT, URZ, URZ, URZ ;  /* 0x000000fffffff290 */ /* 0x000fe2000fffe0ff */
[----:B---3--:R-:W-:Y:S11]  /*4b20*/  @!P0 BRA `(.L_x_86) ;  /* 0x00000038005c8947 */ /* 0x008ff60003800000 */
.L_x_155:
[----:B--2---:R-:W-:Y:S01]  /*4b30*/  @!P1 IADD3 R2, P0, PT, R12, 0x580, RZ ;  /* 0x000005800c029810 */ /* 0x004fe20007f1e0ff */
[----:B------:R-:W-:Y:S01]  /*4b40*/  VOTEU.ALL UP0, P1 ;  /* 0x0000000000ff7886 */ /* 0x000fe20000800000 */
[----:B------:R-:W-:Y:S01]  /*4b50*/  UMOV UR6, 0x0 ;  /* 0x0000000000067882 */ /* 0x000fe20000000000 */
[----:B------:R-:W-:Y:S01]  /*4b60*/  UMOV UR7, 0x10000000 ;  /* 0x1000000000077882 */ /* 0x000fe20000000000 */
[----:B------:R-:W-:Y:S01]  /*4b70*/  @!P1 R2UR UR5, R2 ;  /* 0x00000000020592ca */ /* 0x000fe200000e0000 */
[----:B------:R-:W-:Y:S01]  /*4b80*/  @!P1 IMAD.X R0, RZ, RZ, R13, P0 ;  /* 0x000000ffff009224 */ /* 0x000fe200000e060d */
[----:B------:R-:W-:Y:S01]  /*4b90*/  @!UP0 UIADD3 UR16, UPT, UPT, UR21, 0x200, URZ ;  /* 0x0000020015108890 */ /* 0x000fe2000fffe0ff */
[----:B------:R-:W-:Y:S01]  /*4ba0*/  VIADD R10, R10, 0x1 ;  /* 0x000000010a0a7836 */ /* 0x000fe20000000000 */
[----:B------:R-:W-:Y:S01]  /*4bb0*/  VOTEU.ALL UP0, P1 ;  /* 0x0000000000ff7886 */ /* 0x000fe20000800000 */
[----:B------:R-:W-:Y:S01]  /*4bc0*/  UMOV UR20, UR36 ;  /* 0x0000002400147c82 */ /* 0x000fe20008000000 */
[----:B------:R-:W-:Y:S01]  /*4bd0*/  @!P1 R2UR UR4, R0 ;  /* 0x00000000000492ca */ /* 0x000fe200000e0000 */
[----:B------:R-:W-:Y:S06]  /*4be0*/  @!P1 IMAD.MOV.U32 R0, RZ, RZ, 0x1000 ;  /* 0x00001000ff009424 */ /* 0x000fec00078e00ff */
[----:B------:R-:W-:Y:S06]  /*4bf0*/  IMAD.U32 R6, RZ, RZ, UR5 ;  /* 0x00000005ff067e24 */ /* 0x000fec000f8e00ff */
[----:B------:R-:W-:Y:S01]  /*4c00*/  IMAD.U32 R7, RZ, RZ, UR4 ;  /* 0x00000004ff077e24 */ /* 0x000fe2000f8e00ff */
[----:B------:R-:W-:Y:S04]  /*4c10*/  @!P1 R2UR UR4, R6 ;  /* 0x00000000060492ca */ /* 0x000fe800000e0000 */
[----:B------:R-:W-:Y:S11]  /*4c20*/  @!P1 R2UR UR5, R7 ;  /* 0x00000000070592ca */ /* 0x000ff600000e0000 */
[----:B------:R-:W-:Y:S02]  /*4c30*/  @!UPT UIADD3 URZ, UPT, UPT, URZ, URZ, URZ ;  /* 0x000000fffffff290 */ /* 0x000fe4000fffe0ff */
[----:B------:R2:W-:Y:S01]  /*4c40*/  @!UP0 UTMALDG.3D [UR16], [UR4], desc[UR6] ;  /* 0x00000610040085b4 */ /* 0x0005e20008011000 */
[----:B------:R3:W-:Y:S01]  /*4c50*/  @!P1 SYNCS.ARRIVE.TRANS64.RED.A0TR RZ, [UR21+0x80], R0 ;  /* 0x00008000ffff99a7 */ /* 0x0007e20008300415 */
[----:B--2---:R-:W-:Y:S09]  /*4c60*/  UPRMT UR4, UR45, 0x654, UR17 ;  /* 0x000006542d047896 */ /* 0x004ff20008000011 */
[----:B------:R-:W-:Y:S01]  /*4c70*/  SYNCS.ARRIVE.TRANS64.RED.A1T0 RZ, [UR4], RZ ;  /* 0x000000ffffff79a7 */ /* 0x000fe20008100404 */
[----:B------:R-:W2:Y:S02]  /*4c80*/  SYNCS.PHASECHK.TRANS64.TRYWAIT P0, [UR21+0x98], R4 ;  /* 0x00009804ff0075a7 */ /* 0x000ea40008001115 */
[----:B--23--:R-:W-:Y:S05]  /*4c90*/  @!P0 BRA `(.L_x_87) ;  /* 0x0000003800188947 */ /* 0x00cfea0003800000 */
.L_x_157:
[----:B------:R-:W-:Y:S01]  /*4ca0*/  @!P1 IADD3 R2, P0, PT, R12, 0x580, RZ ;  /* 0x000005800c029810 */ /* 0x000fe20007f1e0ff */
[----:B------:R-:W-:Y:S01]  /*4cb0*/  VOTEU.ALL UP0, P1 ;  /* 0x0000000000ff7886 */ /* 0x000fe20000800000 */
[----:B------:R-:W-:Y:S01]  /*4cc0*/  UMOV UR6, 0x0 ;  /* 0x0000000000067882 */ /* 0x000fe20000000000 */
[----:B------:R-:W-:Y:S01]  /*4cd0*/  UMOV UR7, 0x10000000 ;  /* 0x1000000000077882 */ /* 0x000fe20000000000 */
[----:B------:R-:W-:Y:S01]  /*4ce0*/  @!P1 R2UR UR5, R2 ;  /* 0x00000000020592ca */ /* 0x000fe200000e0000 */
[----:B--2---:R-:W-:Y:S01]  /*4cf0*/  @!P1 IMAD.X R0, RZ, RZ, R13, P0 ;  /* 0x000000ffff009224 */ /* 0x004fe200000e060d */
[----:B------:R-:W-:Y:S01]  /*4d00*/  @!UP0 UIADD3 UR10, UPT, UPT, UR18, 0x40, URZ ;  /* 0x00000040120a8890 */ /* 0x000fe2000fffe0ff */
[----:B------:R-:W-:Y:S01]  /*4d10*/  R2UR UR16, R76 ;  /* 0x000000004c1072ca */ /* 0x000fe200000e0000 */
[----:B------:R-:W-:Y:S01]  /*4d20*/  @!UP0 UIADD3 UR8, UPT, UPT, UR21, 0x1200, URZ ;  /* 0x0000120015088890 */ /* 0x000fe2000fffe0ff */
[----:B------:R-:W-:Y:S01]  /*4d30*/  ISETP.NE.AND P0, PT, R10, 0x2, PT ;  /* 0x000000020a00780c */ /* 0x000fe20003f05270 */
[----:B------:R-:W-:Y:S01]  /*4d40*/  @!UP0 UIADD3 UR9, UPT, UPT, UR21, 0x88, URZ ;  /* 0x0000008815098890 */ /* 0x000fe2000fffe0ff */
[----:B------:R-:W-:Y:S01]  /*4d50*/  @!P1 R2UR UR4, R0 ;  /* 0x00000000000492ca */ /* 0x000fe200000e0000 */
[----:B------:R-:W-:Y:S01]  /*4d60*/  VOTEU.ALL UP0, P1 ;  /* 0x0000000000ff7886 */ /* 0x000fe20000800000 */
[----:B------:R-:W-:Y:S01]  /*4d70*/  UMOV UR11, UR19 ;  /* 0x00000013000b7c82 */ /* 0x000fe20008000000 */
[----:B------:R-:W-:Y:S01]  /*4d80*/  UMOV UR12, UR36 ;  /* 0x00000024000c7c82 */ /* 0x000fe20008000000 */
[----:B------:R-:W-:Y:S01]  /*4d90*/  SEL R0, RZ, 0x1, P0 ;  /* 0x00000001ff007807 */ /* 0x000fe20000000000 */
[----:B------:R-:W-:Y:S01]  /*4da0*/  UIADD3 UR26, UPT, UPT, UR13, UR63, URZ ;  /* 0x0000003f0d1a7290 */ /* 0x000fe2000fffe0ff */
[----:B------:R-:W-:Y:S01]  /*4db0*/  IMAD.U32 R4, RZ, RZ, UR5 ;  /* 0x00000005ff047e24 */ /* 0x000fe2000f8e00ff */
[----:B------:R-:W-:Y:S01]  /*4dc0*/  LOP3.LUT R11, R11, 0x1, RZ, 0x3c, !PT ;  /* 0x000000010b0b7812 */ /* 0x000fe200078e3cff */
[----:B------:R-:W-:Y:S01]  /*4dd0*/  UMOV UR36, UR27 ;  /* 0x0000001b00247c82 */ /* 0x000fe20008000000 */
[----:B------:R-:W-:Y:S01]  /*4de0*/  LOP3.LUT R9, R9, R0, RZ, 0x3c, !PT ;  /* 0x0000000009097212 */ /* 0x000fe200078e3cff */
[----:B------:R-:W-:Y:S01]  /*4df0*/  UIADD3 UR20, UPT, UPT, UR14, UR16, URZ ;  /* 0x000000100e147290 */ /* 0x000fe2000fffe0ff */
[----:B------:R-:W-:Y:S01]  /*4e00*/  SEL R10, R10, RZ, P0 ;  /* 0x000000ff0a0a7207 */ /* 0x000fe20000000000 */
[----:B------:R-:W-:Y:S01]  /*4e10*/  UPLOP3.LUT UP4, UPT, UPT, UPT, UPT, 0x80, 0x8 ;  /* 0x000000000008789c */ /* 0x000fe20003f8f070 */
[----:B------:R-:W-:Y:S01]  /*4e20*/  IMAD.U32 R5, RZ, RZ, UR4 ;  /* 0x00000004ff057e24 */ /* 0x000fe2000f8e00ff */
[----:B------:R-:W-:Y:S04]  /*4e30*/  @!P1 R2UR UR4, R4 ;  /* 0x00000000040492ca */ /* 0x000fe800000e0000 */
[----:B------:R-:W-:Y:S11]  /*4e40*/  @!P1 R2UR UR5, R5 ;  /* 0x00000000050592ca */ /* 0x000ff600000e0000 */
[----:B------:R-:W-:Y:S02]  /*4e50*/  @!UPT UIADD3 URZ, UPT, UPT, URZ, URZ, URZ ;  /* 0x000000fffffff290 */ /* 0x000fe4000fffe0ff */
[----:B------:R2:W-:Y:S01]  /*4e60*/  @!UP0 UTMALDG.3D [UR8], [UR4], desc[UR6] ;  /* 0x00000608040085b4 */ /* 0x0005e20008011000 */
[----:B------:R2:W-:Y:S01]  /*4e70*/  @!P1 SYNCS.ARRIVE.TRANS64.RED.A0TR RZ, [UR21+0x88], R3 ;  /* 0x00008803ffff99a7 */ /* 0x0005e20008300415 */
[----:B------:R-:W-:Y:S01]  /*4e80*/  SYNCS.ARRIVE.TRANS64.RED.A1T0 RZ, [UR38], RZ ;  /* 0x000000ffffff79a7 */ /* 0x000fe20008100426 */
[----:B------:R-:W-:Y:S05]  /*4e90*/  BRA.U UP2, `(.L_x_88) ;  /* 0xfffffff5020c7547 */ /* 0x000fea000b83ffff */
[----:B------:R-:W-:-:S04]  /*4ea0*/  SHF.L.U32 R2, R11, 0x1f, RZ ;  /* 0x0000001f0b027819 */ /* 0x000fc800000006ff */
[----:B------:R-:W3:Y:S02]  /*4eb0*/  SYNCS.PHASECHK.TRANS64.TRYWAIT P0, [UR21+0x90], R2 ;  /* 0x00009002ff0075a7 */ /* 0x000ee40008001115 */
[----:B---3--:R-:W-:Y:S05]  /*4ec0*/  @!P0 BRA `(.L_x_89) ;  /* 0x0000003400a48947 */ /* 0x008fea0003800000 */
.L_x_159:
[----:B---3--:R-:W-:-:S07]  /*4ed0*/  MOV R0, UR21 ;  /* 0x0000001500007c02 */ /* 0x008fce0008000f00 */
.L_x_90:
[----:B---3--:R-:W-:-:S04]  /*4ee0*/  SHF.L.U32 R2, R11, 0x1f, RZ ;  /* 0x0000001f0b027819 */ /* 0x008fc800000006ff */
[----:B------:R3:W4:Y:S03]  /*4ef0*/  SYNCS.PHASECHK.TRANS64.TRYWAIT P0, [R0+URZ+0x98], R2 ;  /* 0x00009802000075a7 */ /* 0x00072600080011ff */
[----:B----4-:R-:W-:Y:S05]  /*4f00*/  @!P0 NANOSLEEP.SYNCS 0x989680 ;  /* 0x009896800000895d */ /* 0x010fea0003900000 */
[----:B------:R-:W4:Y:S02]  /*4f10*/  @!P0 SYNCS.PHASECHK.TRANS64 P0, [R0+URZ+0x98], R2 ;  /* 0x00009802000085a7 */ /* 0x000f2400080010ff */
[----:B-12-4-:R-:W-:Y:S05]  /*4f20*/  @P0 EXIT ;  /* 0x000000000000094d */ /* 0x016fea0003800000 */
[----:B------:R-:W-:Y:S05]  /*4f30*/  BRA `(.L_x_90) ;  /* 0xfffffffc00e87947 */ /* 0x000fea000383ffff */
.L_x_79:
[----:B------:R-:W-:-:S06]  /*4f40*/  UISETP.GE.AND UP0, UPT, UR18, 0x4, UPT ;  /* 0x000000041200788c */ /* 0x000fcc000bf06270 */
[----:B------:R-:W-:-:S13]  /*4f50*/  PLOP3.LUT P0, PT, PT, PT, UP0, 0x80, 0x8 ;  /* 0x000000000008781c */ /* 0x000fda0003f0f008 */
[----:B-1----:R-:W-:Y:S05]  /*4f60*/  @!P0 EXIT ;  /* 0x000000000000894d */ /* 0x002fea0003800000 */
[----:B------:R-:W-:Y:S01]  /*4f70*/  BAR.SYNC.DEFER_BLOCKING 0x6, 0xa0 ;  /* 0x0182800000007b1d */ /* 0x000fe20000010000 */
[C---:B------:R-:W-:Y:S01]  /*4f80*/  IMAD.SHL.U32 R7, R84.reuse, 0x40, RZ ;  /* 0x0000004054077824 */ /* 0x040fe200078e00ff */
[C---:B------:R-:W-:Y:S01]  /*4f90*/  LOP3.LUT R86, R84.reuse, 0x60, RZ, 0xc0, !PT ;  /* 0x0000006054567812 */ /* 0x040fe200078ec0ff */
[C---:B------:R-:W-:Y:S01]  /*4fa0*/  IMAD.SHL.U32 R4, R84.reuse, 0x20, RZ ;  /* 0x0000002054047824 */ /* 0x040fe200078e00ff */
[----:B------:R-:W-:Y:S01]  /*4fb0*/  CS2R R82, SRZ ;  /* 0x0000000000527805 */ /* 0x000fe2000001ff00 */
[C---:B------:R-:W-:Y:S01]  /*4fc0*/  IMAD.SHL.U32 R5, R84.reuse, 0x8, RZ ;  /* 0x0000000854057824 */ /* 0x040fe200078e00ff */
[----:B------:R-:W-:Y:S02]  /*4fd0*/  UMOV UR44, 0x400 ;  /* 0x00000400002c7882 */ /* 0x000fe40000000000 */
[----:B------:R-:W1:Y:S01]  /*4fe0*/  LDC.64 R72, c[0x0][0x8b0] ;  /* 0x00022c00ff487b82 */ /* 0x000e620000000a00 */
[----:B------:R-:W-:Y:S01]  /*4ff0*/  ULEA UR44, UR45, UR44, 0x18 ;  /* 0x0000002c2d2c7291 */ /* 0x000fe2000f8ec0ff */
[----:B------:R-:W-:Y:S01]  /*5000*/  LOP3.LUT R6, R7, 0x180, RZ, 0xc0, !PT ;  /* 0x0000018007067812 */ /* 0x000fe200078ec0ff */
[----:B------:R-:W-:Y:S01]  /*5010*/  IMAD.U32 R37, R84, 0x10000, RZ ;  /* 0x0001000054257824 */ /* 0x000fe200078e00ff */
[----:B------:R-:W-:Y:S01]  /*5020*/  LOP3.LUT R4, R4, 0xc00, RZ, 0xc0, !PT ;  /* 0x00000c0004047812 */ /* 0x000fe200078ec0ff */
[----:B------:R-:W-:Y:S01]  /*5030*/  UIADD3 UR4, UPT, UPT, UR44, 0x2200, URZ ;  /* 0x000022002c047890 */ /* 0x000fe2000fffe0ff */
[----:B------:R-:W-:Y:S01]  /*5040*/  LOP3.LUT R5, R6, 0x30, R5, 0xf8, !PT ;  /* 0x0000003006057812 */ /* 0x000fe200078ef805 */
[----:B------:R-:W-:Y:S01]  /*5050*/  IMAD.SHL.U32 R6, R84, 0x2, RZ ;  /* 0x0000000254067824 */ /* 0x000fe200078e00ff */
[----:B------:R-:W2:Y:S01]  /*5060*/  LDC.64 R70, c[0x0][0x8a8] ;  /* 0x00022a00ff467b82 */ /* 0x000ea20000000a00 */
[----:B------:R-:W-:Y:S01]  /*5070*/  LOP3.LUT R4, R4, 0x40, R7, 0xf8, !PT ;  /* 0x0000004004047812 */ /* 0x000fe200078ef807 */
[----:B------:R-:W-:Y:S01]  /*5080*/  IMAD.MOV.U32 R36, RZ, RZ, RZ ;  /* 0x000000ffff247224 */ /* 0x000fe200078e00ff */
[----:B------:R-:W-:Y:S01]  /*5090*/  LOP3.LUT R37, R37, 0x600000, RZ, 0xc0, !PT ;  /* 0x0060000025257812 */ /* 0x000fe200078ec0ff */
[----:B------:R-:W-:Y:S01]  /*50a0*/  IMAD.MOV.U32 R78, RZ, RZ, RZ ;  /* 0x000000ffff4e7224 */ /* 0x000fe200078e00ff */
[----:B------:R-:W-:-:S02]  /*50b0*/  LOP3.LUT R84, R84, 0x2, RZ, 0xc0, !PT ;  /* 0x0000000254547812 */ /* 0x000fc400078ec0ff */
[----:B------:R-:W-:Y:S02]  /*50c0*/  CS2R R80, SRZ ;  /* 0x0000000000507805 */ /* 0x000fe4000001ff00 */
[----:B------:R-:W-:Y:S01]  /*50d0*/  LOP3.LUT R5, R5, 0x20, R6, 0x78, !PT ;  /* 0x0000002005057812 */ /* 0x000fe200078e7806 */
[----:B------:R-:W-:Y:S01]  /*50e0*/  IMAD.U32 R85, RZ, RZ, UR4 ;  /* 0x00000004ff557e24 */ /* 0x000fe2000f8e00ff */
[----:B------:R-:W3:Y:S01]  /*50f0*/  LDS R0, [UR44+0x160] ;  /* 0x0001602cff007984 */ /* 0x000ee20008000800 */
[----:B------:R-:W-:Y:S01]  /*5100*/  LOP3.LUT R4, R4, 0x200, R7, 0xf8, !PT ;  /* 0x0000020004047812 */ /* 0x000fe200078ef807 */
[----:B------:R-:W-:Y:S01]  /*5110*/  IMAD.MOV R79, RZ, RZ, -R84 ;  /* 0x000000ffff4f7224 */ /* 0x000fe200078e0a54 */
[----:B------:R-:W4:Y:S02]  /*5120*/  LDCU UR58, c[0x0][0x370] ;  /* 0x00006e00ff3a77ac */ /* 0x000f240008000800 */
[----:B------:R-:W-:Y:S01]  /*5130*/  LOP3.LUT R69, R4, R5, RZ, 0xfc, !PT ;  /* 0x0000000504457212 */ /* 0x000fe200078efcff */
[----:B------:R-:W1:Y:S01]  /*5140*/  LDCU UR43, c[0x0][0xb0c] ;  /* 0x00016180ff2b77ac */ /* 0x000e620008000800 */
[----:B------:R-:W1:Y:S01]  /*5150*/  LDCU UR39, c[0x0][0xb30] ;  /* 0x00016600ff2777ac */ /* 0x000e620008000800 */
[----:B------:R-:W1:Y:S01]  /*5160*/  LDCU.64 UR56, c[0x0][0x888] ;  /* 0x00011100ff3877ac */ /* 0x000e620008000a00 */
[----:B------:R-:W1:Y:S01]  /*5170*/  LDCU.64 UR40, c[0x0][0xb28] ;  /* 0x00016500ff2877ac */ /* 0x000e620008000a00 */
[----:B------:R-:W1:Y:S01]  /*5180*/  LDCU.64 UR60, c[0x0][0x890] ;  /* 0x00011200ff3c77ac */ /* 0x000e620008000a00 */
[----:B------:R-:W1:Y:S01]  /*5190*/  LDCU.128 UR52, c[0x0][0xb10] ;  /* 0x00016200ff3477ac */ /* 0x000e620008000c00 */
[----:B------:R-:W1:Y:S01]  /*51a0*/  LDCU UR47, c[0x0][0x374] ;  /* 0x00006e80ff2f77ac */ /* 0x000e620008000800 */
[----:B------:R-:W-:Y:S01]  /*51b0*/  UIADD3 UR62, UPT, UPT, UR44, 0x200, URZ ;  /* 0x000002002c3e7890 */ /* 0x000fe2000fffe0ff */
[----:B-1234-:R-:W-:-:S11]  /*51c0*/  IMAD.IADD R37, R0, 0x1, R37 ;  /* 0x0000000100257824 */ /* 0x01efd600078e0225 */
.L_x_116:
[----:B------:R-:W-:Y:S02]  /*51d0*/  LEA R3, R78, UR44, 0x3 ;  /* 0x0000002c4e037c11 */ /* 0x000fe4000f8e18ff */
[----:B------:R-:W-:Y:S02]  /*51e0*/  SHF.L.U32 R0, R82, 0x1f, RZ ;  /* 0x0000001f52007819 */ /* 0x000fe400000006ff */
[----:B-1----:R-:W-:Y:S02]  /*51f0*/  LEA R4, R78, UR44, 0x4 ;  /* 0x0000002c4e047c11 */ /* 0x002fe4000f8e20ff */
[----:B------:R-:W1:Y:S02]  /*5200*/  SYNCS.PHASECHK.TRANS64.TRYWAIT P0, [R3+URZ+0xb0], R0 ;  /* 0x0000b000030075a7 */ /* 0x000e6400080011ff */
[----:B-1----:R-:W-:Y:S05]  /*5210*/  @!P0 BRA `(.L_x_91) ;  /* 0x0000003000e88947 */ /* 0x002fea0003800000 */
.L_x_160:
        /* <DEDUP_REMOVED lines=8> */
[----:B--2---:R-:W-:Y:S11]  /*52a0*/  LOP3.LUT P0, RZ, R6, 0x1, RZ, 0xc0, !PT ;  /* 0x0000000106ff7812 */ /* 0x004ff6000780c0ff */
[----:B------:R-:W-:Y:S02]  /*52b0*/  @!UPT UIADD3 URZ, UPT, UPT, URZ, URZ, URZ ;  /* 0x000000fffffff290 */ /* 0x000fe4000fffe0ff */
[----:B---3--:R-:W-:Y:S01]  /*52c0*/  VOTEU.ANY UP1, P0 ;  /* 0x0000000000ff7886 */ /* 0x008fe20000020100 */
[----:B------:R-:W-:Y:S01]  /*52d0*/  PLOP3.LUT P0, PT, PT, PT, UP1, 0x80, 0x8 ;  /* 0x000000000008781c */ /* 0x000fe20003f0f018 */
[----:B------:R-:W-:Y:S11]  /*52e0*/  UP2UR UR46, UPR, URZ, 0x2 ;  /* 0x00000002ff2e7883 */ /* 0x000ff60008000000 */
[----:B------:R-:W-:Y:S01]  /*52f0*/  @!UPT UIADD3 URZ, UPT, UPT, URZ, URZ, URZ ;  /* 0x000000fffffff290 */ /* 0x000fe2000fffe0ff */
[----:B-1----:R-:W-:Y:S02]  /*5300*/  @P0 SHF.R.U32.HI R0, RZ, 0x10, R5 ;  /* 0x00000010ff000819 */ /* 0x002fe40000011605 */
        /* <DEDUP_REMOVED lines=12> */
[----:B------:R-:W2:Y:S01]  /*53d0*/  LDCU UR12, c[0x0][0xb20] ;  /* 0x00016400ff0c77ac */ /* 0x000ea20008000800 */
[----:B------:R-:W-:Y:S02]  /*53e0*/  UIMAD.WIDE.U32 UR4, UR47, UR55, URZ ;  /* 0x000000372f0472a5 */ /* 0x000fe4000f8e00ff */
[----:B------:R-:W-:Y:S02]  /*53f0*/  UIMAD.WIDE.U32 UR6, UR58, UR52, URZ ;  /* 0x000000343a0672a5 */ /* 0x000fe4000f8e00ff */
[----:B------:R-:W-:Y:S02]  /*5400*/  UISETP.NE.AND UP0, UPT, UR54, 0x1, UPT ;  /* 0x000000013600788c */ /* 0x000fe4000bf05270 */
[----:B------:R-:W-:Y:S02]  /*5410*/  UIMAD.WIDE.U32 UR8, UR37, UR55, URZ ;  /* 0x00000037250872a5 */ /* 0x000fe4000f8e00ff */
[----:B------:R-:W-:Y:S02]  /*5420*/  UIMAD.WIDE.U32 UR10, UR38, UR52, URZ ;  /* 0x00000034260a72a5 */ /* 0x000fe4000f8e00ff */
[----:B------:R-:W-:Y:S02]  /*5430*/  UISETP.NE.AND UP1, UPT, UR43, 0x1, UPT ;  /* 0x000000012b00788c */ /* 0x000fe4000bf25270 */
[----:B------:R-:W-:Y:S01]  /*5440*/  UISETP.NE.AND UP2, UPT, UR42, 0x1, UPT ;  /* 0x000000012a00788c */ /* 0x000fe2000bf45270 */
[----:B------:R-:W-:Y:S02]  /*5450*/  UMOV UR4, UR5 ;  /* 0x0000000500047c82 */ /* 0x000fe40008000000 */
[----:B--2---:R-:W-:Y:S03]  /*5460*/  USHF.R.U32.HI UR5, URZ, UR12, UR4 ;  /* 0x0000000cff057299 */ /* 0x004fe60008011604 */
[----:B------:R-:W-:Y:S02]  /*5470*/  UMOV UR4, UR7 ;  /* 0x0000000700047c82 */ /* 0x000fe40008000000 */
[----:B------:R-:W-:Y:S02]  /*5480*/  USHF.R.U32.HI UR7, URZ, UR53, UR4 ;  /* 0x00000035ff077299 */ /* 0x000fe40008011604 */
[----:B------:R-:W-:Y:S02]  /*5490*/  USEL UR4, UR47, UR5, !UP0 ;  /* 0x000000052f047287 */ /* 0x000fe4000c000000 */
[----:B------:R-:W-:Y:S01]  /*54a0*/  USEL UR7, UR58, UR7, !UP1 ;  /* 0x000000073a077287 */ /* 0x000fe2000c800000 */
[----:B------:R-:W-:Y:S01]  /*54b0*/  UMOV UR5, UR9 ;  /* 0x0000000900057c82 */ /* 0x000fe20008000000 */
[----:B------:R-:W-:Y:S02]  /*54c0*/  UIMAD.WIDE.U32 UR8, UR4, UR40, URZ ;  /* 0x00000028040872a5 */ /* 0x000fe4000f8e00ff */
[----:B------:R-:W-:Y:S03]  /*54d0*/  USHF.R.U32.HI UR6, URZ, UR12, UR5 ;  /* 0x0000000cff067299 */ /* 0x000fe60008011605 */
[----:B------:R-:W-:Y:S01]  /*54e0*/  UMOV UR5, UR11 ;  /* 0x0000000b00057c82 */ /* 0x000fe20008000000 */
[----:B------:R-:W-:Y:S02]  /*54f0*/  UIMAD.WIDE.U32 UR10, UR7, UR40, URZ ;  /* 0x00000028070a72a5 */ /* 0x000fe4000f8e00ff */
[----:B------:R-:W-:Y:S02]  /*5500*/  USHF.R.U32.HI UR12, URZ, UR53, UR5 ;  /* 0x00000035ff0c7299 */ /* 0x000fe40008011605 */
[----:B------:R-:W-:Y:S01]  /*5510*/  USEL UR6, UR37, UR6, !UP0 ;  /* 0x0000000625067287 */ /* 0x000fe2000c000000 */
[----:B------:R-:W-:Y:S02]  /*5520*/  UMOV UR5, UR9 ;  /* 0x0000000900057c82 */ /* 0x000fe40008000000 */
[----:B------:R-:W-:Y:S01]  /*5530*/  UMOV UR10, UR11 ;  /* 0x0000000b000a7c82 */ /* 0x000fe20008000000 */
[----:B------:R-:W-:Y:S02]  /*5540*/  @UP2 USHF.R.U32.HI UR4, URZ, UR41, UR5 ;  /* 0x00000029ff042299 */ /* 0x000fe40008011605 */
[----:B------:R-:W-:Y:S02]  /*5550*/  @UP2 USHF.R.U32.HI UR7, URZ, UR41, UR10 ;  /* 0x00000029ff072299 */ /* 0x000fe4000801160a */
[----:B------:R-:W-:Y:S02]  /*5560*/  UIMAD UR4, UR42, UR4, URZ ;  /* 0x000000042a0472a4 */ /* 0x000fe4000f8e02ff */
[----:B------:R-:W-:Y:S02]  /*5570*/  UIMAD.WIDE.U32 UR10, UR6, UR40, URZ ;  /* 0x00000028060a72a5 */ /* 0x000fe4000f8e00ff */
[----:B------:R-:W-:Y:S02]  /*5580*/  USEL UR5, UR38, UR12, !UP1 ;  /* 0x0000000c26057287 */ /* 0x000fe4000c800000 */
[----:B------:R-:W-:Y:S02]  /*5590*/  UIMAD UR8, UR42, UR7, URZ ;  /* 0x000000072a0872a4 */ /* 0x000fe4000f8e02ff */
[----:B------:R-:W-:Y:S03]  /*55a0*/  UISETP.GE.AND UP0, UPT, UR6, UR4, UPT ;  /* 0x000000040600728c */ /* 0x000fe6000bf06270 */
[----:B------:R-:W-:Y:S01]  /*55b0*/  UMOV UR4, UR11 ;  /* 0x0000000b00047c82 */ /* 0x000fe20008000000 */
[----:B------:R-:W-:Y:S02]  /*55c0*/  UISETP.GE.OR UP0, UPT, UR5, UR8, UP0 ;  /* 0x000000080500728c */ /* 0x000fe40008706670 */
[----:B------:R-:W-:Y:S02]  /*55d0*/  USHF.R.U32.HI UR4, URZ, UR41, UR4 ;  /* 0x00000029ff047299 */ /* 0x000fe40008011604 */
[----:B------:R-:W-:Y:S02]  /*55e0*/  UIMAD.WIDE.U32 UR8, UR5, UR40, URZ ;  /* 0x00000028050872a5 */ /* 0x000fe4000f8e00ff */
[----:B------:R-:W-:Y:S02]  /*55f0*/  USEL UR11, UR6, UR4, !UP2 ;  /* 0x00000004060b7287 */ /* 0x000fe4000d000000 */
[----:B------:R-:W-:Y:S02]  /*5600*/  UIADD3 UR8, UPT, UPT, -UR5, URZ, URZ ;  /* 0x000000ff05087290 */ /* 0x000fe4000fffe1ff */
[----:B------:R-:W-:Y:S01]  /*5610*/  UIADD3 UR10, UPT, UPT, -UR11, URZ, URZ ;  /* 0x000000ff0b0a7290 */ /* 0x000fe2000fffe1ff */
[----:B------:R-:W-:Y:S01]  /*5620*/  @!UP0 UMOV UR4, UR9 ;  /* 0x0000000900048c82 */ /* 0x000fe20008000000 */
[----:B------:R-:W-:Y:S02]  /*5630*/  UIADD3 UR9, UPT, UPT, -UR6, URZ, URZ ;  /* 0x000000ff06097290 */ /* 0x000fe4000fffe1ff */
[----:B------:R-:W-:Y:S02]  /*5640*/  @!UP0 USHF.R.U32.HI UR4, URZ, UR41, UR4 ;  /* 0x00000029ff048299 */ /* 0x000fe40008011604 */
[----:B------:R-:W-:Y:S02]  /*5650*/  UIMAD UR10, UR42, UR10, UR6 ;  /* 0x0000000a2a0a72a4 */ /* 0x000fe4000f8e0206 */
[----:B------:R-:W-:Y:S04]  /*5660*/  @!UP0 USEL UR4, UR5, UR4, !UP2 ;  /* 0x0000000405048287 */ /* 0x000fe8000d000000 */
[----:B------:R-:W-:Y:S02]  /*5670*/  @!UP0 UIMAD UR10, UR7, UR10, UR4 ;  /* 0x0000000a070a82a4 */ /* 0x000fe4000f8e0204 */
[----:B------:R-:W-:Y:S02]  /*5680*/  @!UP0 UIADD3 UR11, UPT, UPT, UR11, -UR4, URZ ;  /* 0x800000040b0b8290 */ /* 0x000fe4000fffe0ff */
[----:B------:R-:W-:Y:S02]  /*5690*/  UIMAD UR7, UR43, UR8, UR38 ;  /* 0x000000082b0772a4 */ /* 0x000fe4000f8e0226 */
[----:B------:R-:W-:Y:S02]  /*56a0*/  @!UP0 UIMAD UR6, UR11, UR42, UR5 ;  /* 0x0000002a0b0682a4 */ /* 0x000fe4000f8e0205 */
[----:B------:R-:W-:Y:S01]  /*56b0*/  UIMAD UR4, UR54, UR9, UR37 ;  /* 0x00000009360472a4 */ /* 0x000fe2000f8e0225 */
[----:B------:R-:W-:Y:S02]  /*56c0*/  @!UP0 UMOV UR5, UR10 ;  /* 0x0000000a00058c82 */ /* 0x000fe40008000000 */
[----:B------:R-:W-:Y:S02]  /*56d0*/  UIMAD UR38, UR5, UR43, UR7 ;  /* 0x0000002b052672a4 */ /* 0x000fe4000f8e0207 */
[----:B------:R-:W-:Y:S11]  /*56e0*/  UIMAD UR37, UR6, UR54, UR4 ;  /* 0x00000036062572a4 */ /* 0x000ff6000f8e0204 */
[----:B------:R-:W-:Y:S01]  /*56f0*/  @!UPT UIADD3 URZ, UPT, UPT, URZ, URZ, URZ ;  /* 0x000000fffffff290 */ /* 0x000fe2000fffe0ff */
.L_x_92:
[----:B------:R-:W-:Y:S01]  /*5700*/  UISETP.NE.AND UP0, UPT, UR39, 0x1, UPT ;  /* 0x000000012700788c */ /* 0x000fe2000bf05270 */
[----:B------:R-:W-:Y:S01]  /*5710*/  IADD3 R78, PT, PT, R78, 0x1, RZ ;  /* 0x000000014e4e7810 */ /* 0x000fe20007ffe0ff */
[----:B------:R-:W-:Y:S02]  /*5720*/  USHF.L.U32 UR50, UR20, 0x6, URZ ;  /* 0x0000000614327899 */ /* 0x000fe400080006ff */
[----:B------:R-:W-:Y:S07]  /*5730*/  USHF.L.U32 UR49, UR26, 0x7, URZ ;  /* 0x000000071a317899 */ /* 0x000fee00080006ff */
[----:B------:R-:W2:Y:S01]  /*5740*/  @!UP0 LDCU.128 UR12, c[0x0][0xb10] ;  /* 0x00016200ff0c87ac */ /* 0x000ea20008000c00 */
[----:B------:R-:W3:Y:S01]  /*5750*/  @!UP0 LDCU UR5, c[0x0][0xb0c] ;  /* 0x00016180ff0587ac */ /* 0x000ee20008000800 */
[----:B------:R-:W4:Y:S01]  /*5760*/  @!UP0 LDCU UR10, c[0x0][0xb20] ;  /* 0x00016400ff0a87ac */ /* 0x000f220008000800 */
[----:B--2---:R-:W-:Y:S02]  /*5770*/  UIMAD.WIDE.U32 UR8, UR38, UR12, URZ ;  /* 0x0000000c260872a5 */ /* 0x004fe4000f8e00ff */
[----:B------:R-:W-:Y:S02]  /*5780*/  UIMAD.WIDE.U32 UR6, UR37, UR15, URZ ;  /* 0x0000000f250672a5 */ /* 0x000fe4000f8e00ff */
[----:B------:R-:W-:Y:S03]  /*5790*/  @!UP0 UISETP.NE.AND UP1, UPT, UR14, 0x1, UPT ;  /* 0x000000010e00888c */ /* 0x000fe6000bf25270 */
[----:B------:R-:W-:Y:S01]  /*57a0*/  @!UP0 UMOV UR4, UR9 ;  /* 0x0000000900048c82 */ /* 0x000fe20008000000 */
[----:B---3--:R-:W-:Y:S02]  /*57b0*/  @!UP0 UISETP.NE.AND UP2, UPT, UR5, 0x1, UPT ;  /* 0x000000010500888c */ /* 0x008fe4000bf45270 */
[----:B------:R-:W-:Y:S01]  /*57c0*/  @!UP0 USHF.R.U32.HI UR4, URZ, UR13, UR4 ;  /* 0x0000000dff048299 */ /* 0x000fe20008011604 */
[----:B------:R-:W-:Y:S02]  /*57d0*/  @!UP0 UMOV UR6, UR7 ;  /* 0x0000000700068c82 */ /* 0x000fe40008000000 */
[----:B----4-:R-:W-:Y:S02]  /*57e0*/  @!UP0 USHF.R.U32.HI UR6, URZ, UR10, UR6 ;  /* 0x0000000aff068299 */ /* 0x010fe40008011606 */
[----:B------:R-:W-:Y:S02]  /*57f0*/  @!UP0 USEL UR7, UR38, UR4, !UP2 ;  /* 0x0000000426078287 */ /* 0x000fe4000d000000 */
[----:B------:R-:W-:Y:S04]  /*5800*/  @!UP0 USEL UR6, UR37, UR6, !UP1 ;  /* 0x0000000625068287 */ /* 0x000fe8000c800000 */
[----:B------:R-:W-:Y:S02]  /*5810*/  @!UP0 UIADD3 UR4, UPT, UPT, -UR7, UR6, URZ ;  /* 0x0000000607048290 */ /* 0x000fe4000fffe1ff */
[----:B------:R-:W-:Y:S02]  /*5820*/  @!UP0 UIADD3 UR6, UPT, UPT, UR7, -UR6, URZ ;  /* 0x8000000607068290 */ /* 0x000fe4000fffe0ff */
[----:B------:R-:W-:Y:S02]  /*5830*/  @!UP0 UIMAD UR38, UR4, UR5, UR38 ;  /* 0x00000005042682a4 */ /* 0x000fe4000f8e0226 */
[----:B------:R-:W-:Y:S02]  /*5840*/  @!UP0 UIMAD UR37, UR6, UR14, UR37 ;  /* 0x0000000e062582a4 */ /* 0x000fe4000f8e0225 */
[----:B------:R-:W-:Y:S09]  /*5850*/  ULOP3.LUT UP0, URZ, UR62, 0x1b0, URZ, 0xc0, !UPT ;  /* 0x000001b03eff7892 */ /* 0x000ff2000f80c0ff */
[----:B------:R-:W-:Y:S05]  /*5860*/  BRA.U !UP0, `(.L_x_93) ;  /* 0x0000000108407547 */ /* 0x000fea000b800000 */
[----:B------:R-:W2:Y:S01]  /*5870*/  LDCU.64 UR8, c[0x4][0x80] ;  /* 0x01001000ff0877ac */ /* 0x000ea20008000a00 */
[----:B------:R-:W-:Y:S01]  /*5880*/  MOV R3, 0x0 ;  /* 0x0000000000037802 */ /* 0x000fe20000000f00 */
[----:B------:R-:W-:Y:S02]  /*5890*/  HFMA2 R12, -RZ, RZ, 0, 5.9604644775390625e-08 ;  /* 0x00000001ff0c7431 */ /* 0x000fe400000001ff */
[----:B------:R-:W-:Y:S02]  /*58a0*/  IMAD.MOV.U32 R8, RZ, RZ, 0x70 ;  /* 0x00000070ff087424 */ /* 0x000fe400078e00ff */
[----:B------:R-:W-:Y:S01]  /*58b0*/  IMAD.MOV.U32 R13, RZ, RZ, RZ ;  /* 0x000000ffff0d7224 */ /* 0x000fe200078e00ff */
[----:B------:R-:W3:Y:S01]  /*58c0*/  LDCU.64 UR6, c[0x4][0x88] ;  /* 0x01001100ff0677ac */ /* 0x000ee20008000a00 */
[----:B------:R-:W4:Y:S01]  /*58d0*/  LDC.64 R2, c[0x4][R3] ;  /* 0x0100000003027b82 */ /* 0x000f220000000a00 */
[----:B------:R-:W1:Y:S01]  /*58e0*/  LDCU.64 UR4, c[0x4][0x8] ;  /* 0x01000100ff0477ac */ /* 0x000e620008000a00 */
[----:B--2---:R-:W-:Y:S01]  /*58f0*/  MOV R5, UR9 ;  /* 0x0000000900057c02 */ /* 0x004fe20008000f00 */
[----:B------:R-:W-:Y:S01]  /*5900*/  IMAD.U32 R4, RZ, RZ, UR8 ;  /* 0x00000008ff047e24 */ /* 0x000fe2000f8e00ff */
[----:B---3--:R-:W-:Y:S01]  /*5910*/  MOV R7, UR7 ;  /* 0x0000000700077c02 */ /* 0x008fe20008000f00 */
[----:B------:R-:W-:Y:S01]  /*5920*/  IMAD.U32 R6, RZ, RZ, UR6 ;  /* 0x00000006ff067e24 */ /* 0x000fe2000f8e00ff */
[----:B-1----:R-:W-:Y:S01]  /*5930*/  MOV R11, UR5 ;  /* 0x00000005000b7c02 */ /* 0x002fe20008000f00 */
[----:B------:R-:W-:Y:S02]  /*5940*/  IMAD.U32 R10, RZ, RZ, UR4 ;  /* 0x00000004ff0a7e24 */ /* 0x000fe4000f8e00ff */
[----:B------:R-:W-:Y:S07]  /*5950*/  LEPC R20, `(.L_x_93) ;  /* 0x000000001014794e */ /* 0x000fee0000000000 */
[----:B----45:R-:W-:Y:S05]  /*5960*/  CALL.ABS.NOINC R2 ;  /* 0x0000000002007343 */ /* 0x030fea0003c00000 */
.L_x_93:
[----:B------:R-:W-:Y:S01]  /*5970*/  LOP3.LUT P0, RZ, R85, 0x1b0, RZ, 0xc0, !PT ;  /* 0x000001b055ff7812 */ /* 0x000fe2000780c0ff */
[----:B------:R-:W-:Y:S11]  /*5980*/  BSSY.RECONVERGENT B6, `(.L_x_94) ;  /* 0x0000013000067945 */ /* 0x000ff60003800200 */
[----:B------:R-:W-:Y:S01]  /*5990*/  @!UPT UIADD3 URZ, UPT, UPT, URZ, URZ, URZ ;  /* 0x000000fffffff290 */ /* 0x000fe2000fffe0ff */
[----:B------:R-:W-:Y:S05]  /*59a0*/  @!P0 BRA `(.L_x_95) ;  /* 0x0000000000408947 */ /* 0x000fea0003800000 */
        /* <DEDUP_REMOVED lines=16> */
.L_x_95:
[----:B------:R-:W-:Y:S05]  /*5ab0*/  BSYNC.RECONVERGENT B6 ;  /* 0x0000000000067941 */ /* 0x000fea0003800200 */
.L_x_94:
[----:B------:R-:W-:Y:S01]  /*5ac0*/  R2UR UR4, R77 ;  /* 0x000000004d0472ca */ /* 0x000fe200000e0000 */
[----:B------:R-:W-:Y:S01]  /*5ad0*/  UISETP.NE.U32.AND UP0, UPT, UR60, URZ, UPT ;  /* 0x000000ff3c00728c */ /* 0x000fe2000bf05070 */
[----:B------:R-:W-:Y:S02]  /*5ae0*/  ISETP.NE.U32.AND P4, PT, R72, RZ, PT ;  /* 0x000000ff4800720c */ /* 0x000fe40003f85070 */
[----:B------:R-:W-:Y:S01]  /*5af0*/  ISETP.NE.U32.AND P2, PT, RZ, UR56, PT ;  /* 0x00000038ff007c0c */ /* 0x000fe2000bf45070 */
[----:B------:R-:W-:Y:S01]  /*5b00*/  UISETP.NE.AND.EX UP1, UPT, UR61, URZ, UPT, UP0 ;  /* 0x000000ff3d00728c */ /* 0x000fe2000bf25300 */
[----:B------:R-:W-:Y:S01]  /*5b10*/  ISETP.NE.AND.EX P4, PT, R73, RZ, PT, P4 ;  /* 0x000000ff4900720c */ /* 0x000fe20003f85340 */
[----:B------:R-:W-:Y:S01]  /*5b20*/  UPLOP3.LUT UP0, UPT, UPT, UPT, UPT, 0x40, 0x4 ;  /* 0x000000000004789c */ /* 0x000fe20003f0e870 */
[----:B------:R-:W-:Y:S05]  /*5b30*/  ISETP.NE.AND.EX P2, PT, RZ, UR57, PT, P2 ;  /* 0x00000039ff007c0c */ /* 0x000fea000bf45320 */
[----:B------:R-:W-:Y:S06]  /*5b40*/  UISETP.NE.AND UP2, UPT, UR4, URZ, UPT ;  /* 0x000000ff0400728c */ /* 0x000fec000bf45270 */
[----:B------:R-:W-:Y:S05]  /*5b50*/  PLOP3.LUT P1, PT, PT, PT, UP2, 0x80, 0x8 ;  /* 0x000000000008781c */ /* 0x000fea0003f2f028 */
[----:B------:R-:W-:Y:S06]  /*5b60*/  @UP2 UPLOP3.LUT UP0, UPT, UPT, UPT, UP1, 0x80, 0x8 ;  /* 0x000000000008289c */ /* 0x000fec0003f0f010 */
[----:B------:R-:W-:Y:S01]  /*5b70*/  PLOP3.LUT P0, PT, PT, PT, UP0, 0x80, 0x8 ;  /* 0x000000000008781c */ /* 0x000fe20003f0f008 */
[----:B------:R-:W-:Y:S01]  /*5b80*/  @!UPT UIADD3 URZ, UPT, UPT, URZ, URZ, URZ ;  /* 0x000000fffffff290 */ /* 0x000fe2000fffe0ff */
[----:B------:R-:W-:Y:S11]  /*5b90*/  BRA.U !UP1, `(.L_x_96) ;  /* 0x00000001093c7547 */ /* 0x000ff6000b800000 */
[----:B------:R-:W-:Y:S01]  /*5ba0*/  UISETP.NE.U32.AND UP0, UPT, UR56, URZ, UPT ;  /* 0x000000ff3800728c */ /* 0x000fe2000bf05070 */
[----:B-1----:R-:W-:Y:S01]  /*5bb0*/  HFMA2 R0, -RZ, RZ, 0, 5.9604644775390625e-08 ;  /* 0x00000001ff007431 */ /* 0x002fe200000001ff */
[----:B------:R-:W1:Y:S01]  /*5bc0*/  LDCU.64 UR8, c[0x0][0x358] ;  /* 0x00006b00ff0877ac */ /* 0x000e620008000a00 */
[----:B------:R-:W-:Y:S01]  /*5bd0*/  IMAD.MOV.U32 R74, RZ, RZ, 0x1 ;  /* 0x00000001ff4a7424 */ /* 0x000fe200078e00ff */
[----:B------:R-:W-:Y:S06]  /*5be0*/  UISETP.NE.AND.EX UP0, UPT, UR57, URZ, UPT, UP0 ;  /* 0x000000ff3900728c */ /* 0x000fec000bf05300 */
[----:B------:R-:W-:Y:S05]  /*5bf0*/  PLOP3.LUT P3, PT, PT, PT, UP0, 0x80, 0x8 ;  /* 0x000000000008781c */ /* 0x000fea0003f6f008 */
[----:B------:R-:W2:Y:S01]  /*5c00*/  @UP0 LDCU.64 UR4, c[0x0][0x888] ;  /* 0x00011100ff0407ac */ /* 0x000ea20008000a00 */
[----:B------:R-:W-:Y:S07]  /*5c10*/  @UP0 UIMAD UR6, UR36, UR60, URZ ;  /* 0x0000003c240602a4 */ /* 0x000fee000f8e02ff */
[----:B------:R-:W-:Y:S01]  /*5c20*/  @!P3 PRMT R74, R0, 0x7610, R74 ;  /* 0x00007610004ab816 */ /* 0x000fe2000000004a */
[----:B--2---:R-:W-:Y:S06]  /*5c30*/  @UP0 UIMAD.WIDE UR4, UR6, 0x4, UR4 ;  /* 0x00000004060408a5 */ /* 0x004fec000f8e0204 */
[----:B-----5:R-:W-:Y:S01]  /*5c40*/  IMAD.U32 R40, RZ, RZ, UR4 ;  /* 0x00000004ff287e24 */ /* 0x020fe2000f8e00ff */
[----:B------:R-:W-:Y:S04]  /*5c50*/  MOV R41, UR5 ;  /* 0x0000000500297c02 */ /* 0x000fe80008000f00 */
[----:B------:R-:W2:Y:S01]  /*5c60*/  @!UP0 LDCU UR4, c[0x0][0x880] ;  /* 0x00011000ff0487ac */ /* 0x000ea20008000800 */
[----:B-1----:R3:W5:Y:S02]  /*5c70*/  @P3 LDG.E R40, desc[UR8][R40.64] ;  /* 0x0000000828283981 */ /* 0x002764000c1e1900 */
[----:B--23--:R-:W-:Y:S02]  /*5c80*/  @!P3 IMAD.U32 R40, RZ, RZ, UR4 ;  /* 0x00000004ff28be24 */ /* 0x00cfe4000f8e00ff */
.L_x_96:
[----:B------:R-:W-:Y:S05]  /*5c90*/  @!P4 BRA `(.L_x_97) ;  /* 0x000000000024c947 */ /* 0x000fea0003800000 */
[----:B------:R-:W-:Y:S01]  /*5ca0*/  ISETP.NE.U32.AND P3, PT, R70, RZ, PT ;  /* 0x000000ff4600720c */ /* 0x000fe20003f65070 */
[----:B------:R-:W2:Y:S03]  /*5cb0*/  LDCU.64 UR4, c[0x0][0x358] ;  /* 0x00006b00ff0477ac */ /* 0x000ea60008000a00 */
[----:B------:R-:W-:Y:S11]  /*5cc0*/  ISETP.NE.AND.EX P3, PT, R71, RZ, PT, P3 ;  /* 0x000000ff4700720c */ /* 0x000ff60003f65330 */
[----:B------:R-:W-:Y:S02]  /*5cd0*/  @!UPT UIADD3 URZ, UPT, UPT, URZ, URZ, URZ ;  /* 0x000000fffffff290 */ /* 0x000fe4000fffe0ff */
[----:B------:R-:W3:Y:S01]  /*5ce0*/  @P3 LDC.64 R2, c[0x0][0x8a8] ;  /* 0x00022a00ff023b82 */ /* 0x000ee20000000a00 */
[----:B-1----:R-:W-:Y:S04]  /*5cf0*/  @P3 IMAD R0, R72, UR36, RZ ;  /* 0x0000002448003c24 */ /* 0x002fe8000f8e02ff */
[----:B---3--:R-:W-:Y:S05]  /*5d00*/  @P3 IMAD.WIDE R2, R0, 0x4, R2 ;  /* 0x0000000400023825 */ /* 0x008fea00078e0202 */
[----:B--2--5:R2:W5:Y:S02]  /*5d10*/  @P3 LDG.E R38, desc[UR4][R2.64] ;  /* 0x0000000402263981 */ /* 0x024564000c1e1900 */
[----:B--2---:R-:W3:Y:S02]  /*5d20*/  @!P3 LDC R38, c[0x0][0x8a0] ;  /* 0x00022800ff26bb82 */ /* 0x004ee40000000800 */
.L_x_97:
[----:B-----5:R-:W-:Y:S01]  /*5d30*/  ISETP.NE.AND P4, PT, R40, RZ, PT ;  /* 0x000000ff2800720c */ /* 0x020fe20003f85270 */
[----:B------:R-:W-:Y:S01]  /*5d40*/  BSSY B1, `(.L_x_98) ;  /* 0x0000042000017945 */ /* 0x000fe20003800000 */
[----:B------:R-:W-:Y:S01]  /*5d50*/  SEL R6, RZ, 0xffffffff, P2 ;  /* 0xffffffffff067807 */ /* 0x000fe20001000000 */
[----:B------:R-:W-:Y:S01]  /*5d60*/  IMAD.MOV.U32 R56, RZ, RZ, 0x1 ;  /* 0x00000001ff387424 */ /* 0x000fe200078e00ff */
[----:B------:R-:W-:Y:S02]  /*5d70*/  LOP3.LUT P3, RZ, R74, 0xff, RZ, 0xc0, !PT ;  /* 0x000000ff4aff7812 */ /* 0x000fe4000786c0ff */
[----:B------:R-:W-:Y:S02]  /*5d80*/  CS2R R46, SRZ ;  /* 0x00000000002e7805 */ /* 0x000fe4000001ff00 */
[----:B-1----:R-:W-:Y:S02]  /*5d90*/  @P1 SEL R0, RZ, 0xffffffff, P4 ;  /* 0xffffffffff001807 */ /* 0x002fe40002000000 */
[----:B------:R-:W-:Y:S02]  /*5da0*/  CS2R R44, SRZ ;  /* 0x00000000002c7805 */ /* 0x000fe4000001ff00 */
[----:B------:R-:W-:Y:S02]  /*5db0*/  LEA R3, R81, UR44, 0x3 ;  /* 0x0000002c51037c11 */ /* 0x000fe4000f8e18ff */
[----:B------:R-:W-:Y:S02]  /*5dc0*/  CS2R R50, SRZ ;  /* 0x0000000000327805 */ /* 0x000fe4000001ff00 */
[----:B------:R-:W-:Y:S02]  /*5dd0*/  @P0 SEL R0, R6, R0, !P3 ;  /* 0x0000000006000207 */ /* 0x000fe40005800000 */
[----:B------:R-:W-:Y:S02]  /*5de0*/  CS2R R48, SRZ ;  /* 0x0000000000307805 */ /* 0x000fe4000001ff00 */
[----:B------:R-:W-:Y:S02]  /*5df0*/  LEA R43, R36, UR44, 0x3 ;  /* 0x0000002c242b7c11 */ /* 0x000fe4000f8e18ff */
[----:B------:R-:W-:Y:S02]  /*5e00*/  @P1 LOP3.LUT R0, R0, 0x1, RZ, 0xc0, !PT ;  /* 0x0000000100001812 */ /* 0x000fe400078ec0ff */
[----:B------:R-:W-:Y:S02]  /*5e10*/  SHF.L.U32 R4, R83, 0x1f, RZ ;  /* 0x0000001f53047819 */ /* 0x000fe400000006ff */
[----:B------:R-:W-:Y:S02]  /*5e20*/  ISETP.NE.U32.OR P6, PT, R0, 0x1, !P1 ;  /* 0x000000010000780c */ /* 0x000fe40004fc5470 */
[----:B------:R-:W-:Y:S02]  /*5e30*/  PLOP3.LUT P2, PT, PT, PT, UP1, 0x80, 0x8 ;  /* 0x000000000008781c */ /* 0x000fe40003f4f018 */
[----:B------:R-:W-:Y:S02]  /*5e40*/  LEA.HI R39, R36, R36, RZ, 0x1 ;  /* 0x0000002424277211 */ /* 0x000fe400078f08ff */
[----:B------:R-:W-:Y:S02]  /*5e50*/  SEL R5, RZ, 0xffffffff, P4 ;  /* 0xffffffffff057807 */ /* 0x000fe40002000000 */
[----:B------:R-:W-:Y:S05]  /*5e60*/  P2R R2, PR, RZ, 0x40 ;  /* 0x00000040ff027803 */ /* 0x000fea0000000000 */
[----:B------:R-:W-:Y:S02]  /*5e70*/  @P6 SHF.L.U32 R0, R80, 0x1f, RZ ;  /* 0x0000001f50006819 */ /* 0x000fe400000006ff */
[----:B------:R-:W-:Y:S02]  /*5e80*/  @P2 SEL R5, R6, R5, !P3 ;  /* 0x0000000506052207 */ /* 0x000fe40005800000 */
[----:B------:R1:W2:Y:S02]  /*5e90*/  @P6 SYNCS.PHASECHK.TRANS64.TRYWAIT P1, [R3+URZ+0x80], R0 ;  /* 0x00008000030065a7 */ /* 0x0002a400080211ff */
[----:B------:R-:W-:Y:S04]  /*5ea0*/  LOP3.LUT R5, R5, 0x1, RZ, 0xc0, !PT ;  /* 0x0000000105057812 */ /* 0x000fe800078ec0ff */
[----:B------:R-:W-:Y:S04]  /*5eb0*/  ISETP.NE.U32.AND P5, PT, R5, 0x1, PT ;  /* 0x000000010500780c */ /* 0x000fe80003fa5070 */
[----:B------:R-:W-:Y:S01]  /*5ec0*/  P2R R57, PR, RZ, 0x20 ;  /* 0x00000020ff397803 */ /* 0x000fe20000000000 */
[----:B------:R4:W3:Y:S01]  /*5ed0*/  SYNCS.PHASECHK.TRANS64.TRYWAIT P0, [R43+URZ+0xd0], R4 ;  /* 0x0000d0042b0075a7 */ /* 0x0008e200080011ff */
[C---:B-1----:R-:W-:Y:S01]  /*5ee0*/  IMAD.SHL.U32 R0, R39.reuse, 0x40, RZ ;  /* 0x0000004027007824 */ /* 0x042fe200078e00ff */
[----:B------:R-:W-:Y:S04]  /*5ef0*/  LOP3.LUT R39, R39, 0xffe, RZ, 0xc0, !PT ;  /* 0x00000ffe27277812 */ /* 0x000fe800078ec0ff */
[----:B------:R-:W-:Y:S01]  /*5f00*/  LOP3.LUT R0, R0, 0xffffff80, RZ, 0xc0, !PT ;  /* 0xffffff8000007812 */ /* 0x000fe200078ec0ff */
[----:B------:R-:W-:Y:S04]  /*5f10*/  IMAD.IADD R39, R36, 0x1, -R39 ;  /* 0x0000000124277824 */ /* 0x000fe800078e0a27 */
[----:B------:R-:W-:Y:S04]  /*5f20*/  IMAD.IADD R0, R37, 0x1, R0 ;  /* 0x0000000125007824 */ /* 0x000fe800078e0200 */
[----:B------:R-:W-:Y:S01]  /*5f30*/  IMAD R39, R39, 0x100000, R0 ;  /* 0x0010000027277824 */ /* 0x000fe200078e0200 */
[----:B--2---:R-:W-:Y:S01]  /*5f40*/  @P6 SEL R56, RZ, 0x1, !P1 ;  /* 0x00000001ff386807 */ /* 0x004fe20004800000 */
[----:B----4-:R-:W-:Y:S06]  /*5f50*/  @!P6 BRA `(.L_x_99) ;  /* 0x000000000080e947 */ /* 0x010fec0003800000 */
[----:B------:R-:W-:Y:S01]  /*5f60*/  @P5 IMAD R6, R81, 0x1000, R69 ;  /* 0x0000100051065824 */ /* 0x000fe200078e0245 */
[----:B------:R-:W-:Y:S01]  /*5f70*/  ISETP.NE.AND P1, PT, R56, RZ, PT ;  /* 0x000000ff3800720c */ /* 0x000fe20003f25270 */
[----:B------:R-:W-:Y:S01]  /*5f80*/  BSSY B0, `(.L_x_100) ;  /* 0x000000b000007945 */ /* 0x000fe20003800000 */
[----:B------:R-:W-:Y:S01]  /*5f90*/  CS2R R50, SRZ ;  /* 0x0000000000327805 */ /* 0x000fe2000001ff00 */
[----:B------:R-:W-:Y:S01]  /*5fa0*/  @P5 VIADD R5, R6, UR44 ;  /* 0x0000002c06055c36 */ /* 0x000fe20008000000 */
[----:B------:R-:W-:Y:S02]  /*5fb0*/  CS2R R48, SRZ ;  /* 0x0000000000307805 */ /* 0x000fe4000001ff00 */
[----:B------:R-:W-:Y:S02]  /*5fc0*/  CS2R R46, SRZ ;  /* 0x00000000002e7805 */ /* 0x000fe4000001ff00 */
[----:B------:R-:W-:Y:S01]  /*5fd0*/  CS2R R44, SRZ ;  /* 0x00000000002c7805 */ /* 0x000fe2000001ff00 */
[----:B------:R-:W-:Y:S04]  /*5fe0*/  @P5 IMAD R5, R84, -0x10, R5 ;  /* 0xfffffff054055824 */ /* 0x000fe800078e0205 */
[----:B------:R-:W-:Y:S05]  /*5ff0*/  @P1 BRA `(.L_x_101) ;  /* 0x00000000000c1947 */ /* 0x000fea0003800000 */
[----:B------:R-:W-:Y:S04]  /*6000*/  SHF.L.U32 R0, R80, 0x1f, RZ ;  /* 0x0000001f50007819 */ /* 0x000fe800000006ff */
[----:B------:R-:W1:Y:S02]  /*6010*/  SYNCS.PHASECHK.TRANS64.TRYWAIT P1, [R3+URZ+0x80], R0 ;  /* 0x00008000030075a7 */ /* 0x000e6400080211ff */
[----:B-1----:R-:W-:Y:S05]  /*6020*/  @!P1 BRA `(.L_x_102) ;  /* 0x0000002400789947 */ /* 0x002fea0003800000 */
.L_x_101:
[----:B------:R-:W-:Y:S05]  /*6030*/  BSYNC B0 ;  /* 0x0000000000007941 */ /* 0x000fea0003800000 */
.L_x_100:
[----:B------:R-:W-:Y:S01]  /*6040*/  ISETP.NE.AND P1, PT, R57, RZ, PT ;  /* 0x000000ff3900720c */ /* 0x000fe20003f25270 */
[----:B-1----:R-:W-:Y:S02]  /*6050*/  VIADD R3, R3, 0x90 ;  /* 0x0000009003037836 */ /* 0x002fe40000000000 */
[----:B------:R-:W-:Y:S02]  /*6060*/  IMAD.U32 R0, RZ, RZ, UR45 ;  /* 0x0000002dff007e24 */ /* 0x000fe4000f8e00ff */
[----:B------:R-:W-:Y:S03]  /*6070*/  VIADD R81, R81, 0x1 ;  /* 0x0000000151517836 */ /* 0x000fe60000000000 */
[----:B------:R-:W-:Y:S05]  /*6080*/  PRMT R0, R0, 0x654, R3 ;  /* 0x0000065400007816 */ /* 0x000fea0000000003 */
[----:B------:R1:W2:Y:S04]  /*6090*/  @P1 LDS.128 R48, [R6+UR44+0x200] ;  /* 0x0002002c06301984 */ /* 0x0002a80008000c00 */
[----:B------:R1:W4:Y:S01]  /*60a0*/  @P1 LDS.128 R44, [R5+0x210] ;  /* 0x00021000052c1984 */ /* 0x0003220000000c00 */
[C---:B------:R-:W-:Y:S01]  /*60b0*/  ISETP.NE.AND P1, PT, R81.reuse, 0x2, PT ;  /* 0x000000025100780c */ /* 0x040fe20003f25270 */
[----:B------:R-:W-:Y:S01]  /*60c0*/  @!PT LDS RZ, [RZ] ;  /* 0x00000000fffff984 */ /* 0x000fe20000000800 */
[----:B------:R-:W-:Y:S01]  /*60d0*/  @!PT LDS RZ, [RZ] ;  /* 0x00000000fffff984 */ /* 0x000fe20000000800 */
[----:B------:R-:W-:Y:S01]  /*60e0*/  @!PT LDS RZ, [RZ] ;  /* 0x00000000fffff984 */ /* 0x000fe20000000800 */
[----:B------:R-:W-:Y:S01]  /*60f0*/  @!PT LDS RZ, [RZ] ;  /* 0x00000000fffff984 */ /* 0x000fe20000000800 */
[----:B------:R5:W-:Y:S06]  /*6100*/  MEMBAR.ALL.CTA ;  /* 0x0000000000007992 */ /* 0x000bec0000008000 */
[----:B-----5:R-:W5:Y:S01]  /*6110*/  FENCE.VIEW.ASYNC.S ;  /* 0x00000000000073c6 */ /* 0x020f620000000000 */
[----:B------:R-:W-:Y:S01]  /*6120*/  SEL R81, R81, RZ, P1 ;  /* 0x000000ff51517207 */ /* 0x000fe20000800000 */
[----:B-----5:R5:W-:Y:S02]  /*6130*/  SYNCS.ARRIVE.TRANS64.RED.A1T0 RZ, [R0+URZ], RZ ;  /* 0x000000ff00ff79a7 */ /* 0x020be400081004ff */
[----:B-----5:R-:W-:Y:S04]  /*6140*/  SEL R0, RZ, 0x1, P1 ;  /* 0x00000001ff007807 */ /* 0x020fe80000800000 */
[----:B-12---:R-:W-:Y:S02]  /*6150*/  LOP3.LUT R80, R80, R0, RZ, 0x3c, !PT ;  /* 0x0000000050507212 */ /* 0x006fe400078e3cff */
.L_x_99:
[----:B------:R-:W-:Y:S05]  /*6160*/  BSYNC B1 ;  /* 0x0000000000017941 */ /* 0x000fea0003800000 */
.L_x_98:
[----:B------:R-:W-:Y:S04]  /*6170*/  SHF.R.U32.HI R0, RZ, 0x15, R39 ;  /* 0x00000015ff007819 */ /* 0x000fe80000011627 */
[----:B------:R-:W-:Y:S01]  /*6180*/  LOP3.LUT P1, RZ, R0, 0x3, R75, 0x48, !PT ;  /* 0x0000000300ff7812 */ /* 0x000fe2000782484b */
[----:B------:R-:W-:Y:S01]  /*6190*/  @!UPT UIADD3 URZ, UPT, UPT, URZ, URZ, URZ ;  /* 0x000000fffffff290 */ /* 0x000fe2000fffe0ff */
[----:B---3--:R-:W-:Y:S11]  /*61a0*/  @P0 BRA `(.L_x_103) ;  /* 0x0000000000080947 */ /* 0x008ff60003800000 */
[----:B------:R-:W1:Y:S02]  /*61b0*/  SYNCS.PHASECHK.TRANS64.TRYWAIT P0, [R43+URZ+0xd0], R4 ;  /* 0x0000d0042b0075a7 */ /* 0x000e6400080011ff */
[----:B-1----:R-:W-:Y:S05]  /*61c0*/  @!P0 BRA `(.L_x_104) ;  /* 0x0000002400248947 */ /* 0x002fea0003800000 */
.L_x_103:
        /* <DEDUP_REMOVED lines=8> */
[----:B------:R-:W5:Y:S01]  /*6250*/  LDCU.64 UR4, c[0x4][0x10] ;  /* 0x01000200ff0477ac */ /* 0x000f620008000a00 */
[----:B--2---:R-:W-:Y:S01]  /*6260*/  MOV R5, UR9 ;  /* 0x0000000900057c02 */ /* 0x004fe20008000f00 */
[----:B-1----:R-:W-:Y:S01]  /*6270*/  IMAD.U32 R4, RZ, RZ, UR8 ;  /* 0x00000008ff047e24 */ /* 0x002fe2000f8e00ff */
[----:B---3--:R-:W-:Y:S01]  /*6280*/  MOV R7, UR7 ;  /* 0x0000000700077c02 */ /* 0x008fe20008000f00 */
[----:B------:R-:W-:Y:S01]  /*6290*/  IMAD.U32 R6, RZ, RZ, UR6 ;  /* 0x00000006ff067e24 */ /* 0x000fe2000f8e00ff */
[----:B-----5:R-:W-:Y:S01]  /*62a0*/  MOV R11, UR5 ;  /* 0x00000005000b7c02 */ /* 0x020fe20008000f00 */
[----:B------:R-:W-:Y:S02]  /*62b0*/  IMAD.U32 R10, RZ, RZ, UR4 ;  /* 0x00000004ff0a7e24 */ /* 0x000fe4000f8e00ff */
[----:B------:R-:W-:Y:S07]  /*62c0*/  LEPC R20, `(.L_x_105) ;  /* 0x000000001014794e */ /* 0x000fee0000000000 */
[----:B----4-:R-:W-:Y:S05]  /*62d0*/  CALL.ABS.NOINC R14 ;  /* 0x000000000e007343 */ /* 0x010fea0003c00000 */
.L_x_105:
[----:B------:R-:W-:Y:S05]  /*62e0*/  WARPSYNC.ALL ;  /* 0x0000000000007948 */ /* 0x000fea0003800000 */
[----:B------:R-:W-:Y:S01]  /*62f0*/  R2UR UR4, R39 ;  /* 0x00000000270472ca */ /* 0x000fe200000e0000 */
[----:B------:R-:W-:Y:S01]  /*6300*/  BSSY.RECONVERGENT B0, `(.L_x_106) ;  /* 0x00000a0000007945 */ /* 0x000fe20003800200 */
[----:B------:R-:W-:Y:S02]  /*6310*/  ISETP.NE.AND P6, PT, R2, RZ, PT ;  /* 0x000000ff0200720c */ /* 0x000fe40003fc5270 */
[C---:B------:R-:W-:Y:S02]  /*6320*/  SHF.L.U32 R2, R48.reuse, 0x10, RZ ;  /* 0x0000001030027819 */ /* 0x040fe400000006ff */
[C---:B------:R-:W-:Y:S02]  /*6330*/  PRMT R3, R48.reuse, 0x8880, RZ ;  /* 0x0000888030037816 */ /* 0x040fe400000000ff */
[----:B------:R-:W-:Y:S02]  /*6340*/  SHF.L.U32 R41, R48, 0x8, RZ ;  /* 0x0000000830297819 */ /* 0x000fe400000006ff */
[----:B------:R-:W-:Y:S02]  /*6350*/  SHF.L.U32 R42, R49, 0x10, RZ ;  /* 0x00000010312a7819 */ /* 0x000fe400000006ff */
[----:B------:R-:W-:Y:S01]  /*6360*/  ISETP.NE.AND P0, PT, R86, RZ, PT ;  /* 0x000000ff5600720c */ /* 0x000fe20003f05270 */
[----:B-1----:R-:W-:Y:S01]  /*6370*/  LDTM.16dp32bit_t0_t15.x32 R4, tmem[UR4] ;  /* 0x00000004000479ee */ /* 0x002fe20008a80000 */
[----:B------:R-:W1:Y:S01]  /*6380*/  LDTM.16dp32bit_t16_t31.x32 R4, tmem[UR4+0x20] ;  /* 0x00002004000479ee */ /* 0x000e620008aa0000 */
[----:B------:R-:W-:Y:S01]  /*6390*/  SHF.R.S32.HI R42, RZ, 0x18, R42 ;  /* 0x00000018ff2a7819 */ /* 0x000fe2000001142a */
[C---:B-1----:R-:W-:Y:S01]  /*63a0*/  IMAD R0, R38.reuse, R4, RZ ;  /* 0x0000000426007224 */ /* 0x042fe200078e02ff */
[----:B------:R-:W-:Y:S01]  /*63b0*/  SHF.R.S32.HI R4, RZ, 0x18, R2 ;  /* 0x00000018ff047819 */ /* 0x000fe20000011402 */
[C---:B------:R-:W-:Y:S01]  /*63c0*/  IMAD R2, R38.reuse, R5, RZ ;  /* 0x0000000526027224 */ /* 0x040fe200078e02ff */
[----:B------:R-:W-:Y:S01]  /*63d0*/  SHF.R.S32.HI R5, RZ, 0x18, R41 ;  /* 0x00000018ff057819 */ /* 0x000fe20000011429 */
[----:B------:R-:W-:Y:S01]  /*63e0*/  IMAD R0, R3, R40, R0 ;  /* 0x0000002803007224 */ /* 0x000fe200078e0200 */
[----:B------:R-:W-:Y:S01]  /*63f0*/  PRMT R41, R49, 0x8880, RZ ;  /* 0x0000888031297816 */ /* 0x000fe200000000ff */
[----:B------:R-:W-:Y:S02]  /*6400*/  IMAD R3, R38, R6, RZ ;  /* 0x0000000626037224 */ /* 0x000fe400078e02ff */
[-C--:B------:R-:W-:Y:S01]  /*6410*/  IMAD R2, R4, R40.reuse, R2 ;  /* 0x0000002804027224 */ /* 0x080fe200078e0202 */
[----:B------:R-:W-:Y:S01]  /*6420*/  SHF.R.S32.HI R4, RZ, 0x18, R48 ;  /* 0x00000018ff047819 */ /* 0x000fe20000011430 */
[----:B------:R-:W-:Y:S02]  /*6430*/  IMAD R7, R38, R7, RZ ;  /* 0x0000000726077224 */ /* 0x000fe400078e02ff */
[-C--:B------:R-:W-:Y:S02]  /*6440*/  IMAD R3, R5, R40.reuse, R3 ;  /* 0x0000002805037224 */ /* 0x080fe400078e0203 */
[----:B------:R-:W-:Y:S02]  /*6450*/  IMAD R7, R4, R40, R7 ;  /* 0x0000002804077224 */ /* 0x000fe400078e0207 */
[C---:B------:R-:W-:Y:S02]  /*6460*/  IMAD R6, R38.reuse, R11, RZ ;  /* 0x0000000b26067224 */ /* 0x040fe400078e02ff */
[C---:B------:R-:W-:Y:S01]  /*6470*/  IMAD R11, R38.reuse, R16, RZ ;  /* 0x00000010260b7224 */ /* 0x040fe200078e02ff */
[----:B------:R-:W-:Y:S01]  /*6480*/  I2IP.S8.S32.SAT R52, R7, R3, RZ ;  /* 0x0000000307347239 */ /* 0x000fe200000014ff */
[C---:B------:R-:W-:Y:S02]  /*6490*/  IMAD R16, R38.reuse, R21, RZ ;  /* 0x0000001526107224 */ /* 0x040fe400078e02ff */
[----:B------:R-:W-:Y:S01]  /*64a0*/  IMAD R21, R38, R26, RZ ;  /* 0x0000001a26157224 */ /* 0x000fe200078e02ff */
[----:B------:R-:W-:Y:S01]  /*64b0*/  I2IP.S8.S32.SAT R52, R2, R0, R52 ;  /* 0x0000000002347239 */ /* 0x000fe20000001434 */
[C---:B------:R-:W-:Y:S01]  /*64c0*/  IMAD R26, R38.reuse, R31, RZ ;  /* 0x0000001f261a7224 */ /* 0x040fe200078e02ff */
[----:B------:R-:W-:Y:S01]  /*64d0*/  SHF.R.S32.HI R2, RZ, 0x18, R49 ;  /* 0x00000018ff027819 */ /* 0x000fe20000011431 */
[C---:B------:R-:W-:Y:S02]  /*64e0*/  IMAD R3, R38.reuse, R8, RZ ;  /* 0x0000000826037224 */ /* 0x040fe400078e02ff */
[----:B------:R-:W-:Y:S02]  /*64f0*/  IMAD.SHL.U32 R31, R49, 0x100, RZ ;  /* 0x00000100311f7824 */ /* 0x000fe400078e00ff */
[C---:B------:R-:W-:Y:S02]  /*6500*/  IMAD R8, R38.reuse, R13, RZ ;  /* 0x0000000d26087224 */ /* 0x040fe400078e02ff */
[C---:B------:R-:W-:Y:S01]  /*6510*/  IMAD R13, R38.reuse, R18, RZ ;  /* 0x00000012260d7224 */ /* 0x040fe200078e02ff */
[----:B------:R-:W-:Y:S01]  /*6520*/  SHF.R.S32.HI R0, RZ, 0x18, R31 ;  /* 0x00000018ff007819 */ /* 0x000fe2000001141f */
[----:B------:R-:W-:Y:S01]  /*6530*/  IMAD R18, R38, R23, RZ ;  /* 0x0000001726127224 */ /* 0x000fe200078e02ff */
[----:B------:R-:W-:Y:S01]  /*6540*/  SHF.L.U32 R31, R50, 0x10, RZ ;  /* 0x00000010321f7819 */ /* 0x000fe200000006ff */
[C---:B------:R-:W-:Y:S02]  /*6550*/  IMAD R4, R38.reuse, R9, RZ ;  /* 0x0000000926047224 */ /* 0x040fe400078e02ff */
[C---:B------:R-:W-:Y:S01]  /*6560*/  IMAD R23, R38.reuse, R28, RZ ;  /* 0x0000001c26177224 */ /* 0x040fe200078e02ff */
[----:B------:R-:W-:Y:S01]  /*6570*/  SHF.R.S32.HI R31, RZ, 0x18, R31 ;  /* 0x00000018ff1f7819 */ /* 0x000fe2000001141f */
[C---:B------:R-:W-:Y:S02]  /*6580*/  IMAD R7, R38.reuse, R12, RZ ;  /* 0x0000000c26077224 */ /* 0x040fe400078e02ff */
[----:B------:R-:W-:Y:S01]  /*6590*/  IMAD R28, R38, R33, RZ ;  /* 0x00000021261c7224 */ /* 0x000fe200078e02ff */
[----:B------:R-:W-:Y:S01]  /*65a0*/  PRMT R33, R50, 0x8880, RZ ;  /* 0x0000888032217816 */ /* 0x000fe200000000ff */
[----:B------:R-:W-:Y:S02]  /*65b0*/  IMAD R3, R41, R40, R3 ;  /* 0x0000002829037224 */ /* 0x000fe400078e0203 */
[C---:B------:R-:W-:Y:S02]  /*65c0*/  IMAD R12, R38.reuse, R17, RZ ;  /* 0x00000011260c7224 */ /* 0x040fe400078e02ff */
[C---:B------:R-:W-:Y:S02]  /*65d0*/  IMAD R5, R38.reuse, R10, RZ ;  /* 0x0000000a26057224 */ /* 0x040fe400078e02ff */
[----:B------:R-:W-:Y:S02]  /*65e0*/  IMAD R17, R38, R22, RZ ;  /* 0x0000001626117224 */ /* 0x000fe400078e02ff */
[----:B------:R-:W-:Y:S02]  /*65f0*/  IMAD R4, R42, R40, R4 ;  /* 0x000000282a047224 */ /* 0x000fe400078e0204 */
[C---:B------:R-:W-:Y:S02]  /*6600*/  IMAD R22, R38.reuse, R27, RZ ;  /* 0x0000001b26167224 */ /* 0x040fe400078e02ff */
[----:B------:R-:W-:Y:S01]  /*6610*/  IMAD R27, R38, R32, RZ ;  /* 0x00000020261b7224 */ /* 0x000fe200078e02ff */
[----:B------:R-:W-:Y:S01]  /*6620*/  SHF.L.U32 R32, R50, 0x8, RZ ;  /* 0x0000000832207819 */ /* 0x000fe200000006ff */
[-C--:B------:R-:W-:Y:S02]  /*6630*/  IMAD R5, R0, R40.reuse, R5 ;  /* 0x0000002800057224 */ /* 0x080fe400078e0205 */
[----:B------:R-:W-:Y:S01]  /*6640*/  IMAD.MOV.U32 R0, RZ, RZ, R33 ;  /* 0x000000ffff007224 */ /* 0x000fe200078e0021 */
[----:B------:R-:W-:Y:S01]  /*6650*/  SHF.R.S32.HI R32, RZ, 0x18, R32 ;  /* 0x00000018ff207819 */ /* 0x000fe20000011420 */
[-C--:B------:R-:W-:Y:S01]  /*6660*/  IMAD R6, R2, R40.reuse, R6 ;  /* 0x0000002802067224 */ /* 0x080fe200078e0206 */
[----:B------:R-:W-:Y:S01]  /*6670*/  SHF.R.S32.HI R2, RZ, 0x18, R50 ;  /* 0x00000018ff027819 */ /* 0x000fe20000011432 */
[----:B------:R-:W-:Y:S01]  /*6680*/  IMAD R7, R0, R40, R7 ;  /* 0x0000002800077224 */ /* 0x000fe200078e0207 */
[----:B------:R-:W-:Y:S01]  /*6690*/  PRMT R0, R51, 0x8880, RZ ;  /* 0x0000888033007816 */ /* 0x000fe200000000ff */
[----:B------:R-:W-:Y:S01]  /*66a0*/  IMAD R9, R38, R14, RZ ;  /* 0x0000000e26097224 */ /* 0x000fe200078e02ff */
[----:B------:R-:W-:Y:S01]  /*66b0*/  I2IP.S8.S32.SAT R6, R6, R5, RZ ;  /* 0x0000000506067239 */ /* 0x000fe200000014ff */
[-C--:B------:R-:W-:Y:S01]  /*66c0*/  IMAD R8, R31, R40.reuse, R8 ;  /* 0x000000281f087224 */ /* 0x080fe200078e0208 */
[C---:B------:R-:W-:Y:S01]  /*66d0*/  SHF.L.U32 R31, R51.reuse, 0x8, RZ ;  /* 0x00000008331f7819 */ /* 0x040fe200000006ff */
[----:B------:R-:W-:Y:S01]  /*66e0*/  IMAD R10, R38, R15, RZ ;  /* 0x0000000f260a7224 */ /* 0x000fe200078e02ff */
[----:B------:R-:W-:Y:S01]  /*66f0*/  I2IP.S8.S32.SAT R53, R4, R3, R6 ;  /* 0x0000000304357239 */ /* 0x000fe20000001406 */
[-C--:B------:R-:W-:Y:S01]  /*6700*/  IMAD R9, R32, R40.reuse, R9 ;  /* 0x0000002820097224 */ /* 0x080fe200078e0209 */
[----:B------:R-:W-:Y:S01]  /*6710*/  SHF.R.S32.HI R5, RZ, 0x18, R31 ;  /* 0x00000018ff057819 */ /* 0x000fe2000001141f */
[-C--:B------:R-:W-:Y:S01]  /*6720*/  IMAD R10, R2, R40.reuse, R10 ;  /* 0x00000028020a7224 */ /* 0x080fe200078e020a */
[----:B------:R-:W-:Y:S01]  /*6730*/  SHF.L.U32 R2, R51, 0x10, RZ ;  /* 0x0000001033027819 */ /* 0x000fe200000006ff */
[----:B------:R-:W-:Y:S01]  /*6740*/  IMAD R11, R0, R40, R11 ;  /* 0x00000028000b7224 */ /* 0x000fe200078e020b */
[----:B------:R-:W-:Y:S01]  /*6750*/  SHF.R.S32.HI R0, RZ, 0x18, R51 ;  /* 0x00000018ff007819 */ /* 0x000fe20000011433 */
[C---:B------:R-:W-:Y:S01]  /*6760*/  IMAD R15, R38.reuse, R20, RZ ;  /* 0x00000014260f7224 */ /* 0x040fe200078e02ff */
[----:B------:R-:W-:Y:S01]  /*6770*/  SHF.R.S32.HI R2, RZ, 0x18, R2 ;  /* 0x00000018ff027819 */ /* 0x000fe20000011402 */
[C---:B------:R-:W-:Y:S01]  /*6780*/  IMAD R14, R38.reuse, R19, RZ ;  /* 0x00000013260e7224 */ /* 0x040fe200078e02ff */
[C---:B----4-:R-:W-:Y:S01]  /*6790*/  SHF.L.U32 R4, R45.reuse, 0x10, RZ ;  /* 0x000000102d047819 */ /* 0x050fe200000006ff */
[----:B------:R-:W-:Y:S01]  /*67a0*/  IMAD R19, R38, R24, RZ ;  /* 0x0000001826137224 */ /* 0x000fe200078e02ff */
[----:B------:R-:W-:Y:S01]  /*67b0*/  PRMT R3, R45, 0x8880, RZ ;  /* 0x000088802d037816 */ /* 0x000fe200000000ff */
[-C--:B------:R-:W-:Y:S01]  /*67c0*/  IMAD R12, R2, R40.reuse, R12 ;  /* 0x00000028020c7224 */ /* 0x080fe200078e020c */
[----:B------:R-:W-:Y:S01]  /*67d0*/  PRMT R2, R44, 0x8880, RZ ;  /* 0x000088802c027816 */ /* 0x000fe200000000ff */
[-C--:B------:R-:W-:Y:S01]  /*67e0*/  IMAD R13, R5, R40.reuse, R13 ;  /* 0x00000028050d7224 */ /* 0x080fe200078e020d */
[----:B------:R-:W-:Y:S01]  /*67f0*/  SHF.R.S32.HI R4, RZ, 0x18, R4 ;  /* 0x00000018ff047819 */ /* 0x000fe20000011404 */
[----:B------:R-:W-:Y:S01]  /*6800*/  IMAD R14, R0, R40, R14 ;  /* 0x00000028000e7224 */ /* 0x000fe200078e020e */
[----:B------:R-:W-:Y:S01]  /*6810*/  MOV R0, R2 ;  /* 0x0000000200007202 */ /* 0x000fe20000000f00 */
[----:B------:R-:W-:Y:S01]  /*6820*/  IMAD.U32 R5, R44, 0x10000, RZ ;  /* 0x000100002c057824 */ /* 0x000fe200078e00ff */
[----:B------:R-:W-:Y:S01]  /*6830*/  I2IP.S8.S32.SAT R9, R10, R9, RZ ;  /* 0x000000090a097239 */ /* 0x000fe200000014ff */
[----:B------:R-:W-:Y:S01]  /*6840*/  IMAD R20, R38, R25, RZ ;  /* 0x0000001926147224 */ /* 0x000fe200078e02ff */
[----:B------:R-:W-:Y:S01]  /*6850*/  I2IP.S8.S32.SAT R13, R14, R13, RZ ;  /* 0x0000000d0e0d7239 */ /* 0x000fe200000014ff */
[----:B------:R-:W-:Y:S01]  /*6860*/  IMAD R15, R0, R40, R15 ;  /* 0x00000028000f7224 */ /* 0x000fe200078e020f */
[----:B------:R-:W-:Y:S01]  /*6870*/  SHF.R.S32.HI R2, RZ, 0x18, R5 ;  /* 0x00000018ff027819 */ /* 0x000fe20000011405 */
[----:B------:R-:W-:Y:S01]  /*6880*/  IMAD R24, R38, R29, RZ ;  /* 0x0000001d26187224 */ /* 0x000fe200078e02ff */
[----:B------:R-:W-:Y:S01]  /*6890*/  SHF.L.U32 R0, R44, 0x8, RZ ;  /* 0x000000082c007819 */ /* 0x000fe200000006ff */
[----:B------:R-:W-:Y:S01]  /*68a0*/  IMAD R25, R38, R30, RZ ;  /* 0x0000001e26197224 */ /* 0x000fe200078e02ff */
[----:B------:R-:W-:Y:S01]  /*68b0*/  I2IP.S8.S32.SAT R54, R8, R7, R9 ;  /* 0x0000000708367239 */ /* 0x000fe20000001409 */
[----:B------:R-:W-:Y:S01]  /*68c0*/  IMAD R16, R2, R40, R16 ;  /* 0x0000002802107224 */ /* 0x000fe200078e0210 */
[----:B------:R-:W-:Y:S01]  /*68d0*/  SHF.R.S32.HI R0, RZ, 0x18, R0 ;  /* 0x00000018ff007819 */ /* 0x000fe20000011400 */
[----:B------:R-:W-:Y:S01]  /*68e0*/  IMAD R29, R38, R34, RZ ;  /* 0x00000022261d7224 */ /* 0x000fe200078e02ff */
[----:B------:R-:W-:Y:S01]  /*68f0*/  SHF.R.S32.HI R2, RZ, 0x18, R44 ;  /* 0x00000018ff027819 */ /* 0x000fe2000001142c */
[----:B------:R-:W-:Y:S01]  /*6900*/  IMAD.SHL.U32 R5, R45, 0x100, RZ ;  /* 0x000001002d057824 */ /* 0x000fe200078e00ff */
[----:B------:R-:W-:Y:S01]  /*6910*/  I2IP.S8.S32.SAT R55, R12, R11, R13 ;  /* 0x0000000b0c377239 */ /* 0x000fe2000000140d */
[-C--:B------:R-:W-:Y:S02]  /*6920*/  IMAD R17, R0, R40.reuse, R17 ;  /* 0x0000002800117224 */ /* 0x080fe400078e0211 */
[-C--:B------:R-:W-:Y:S01]  /*6930*/  IMAD R18, R2, R40.reuse, R18 ;  /* 0x0000002802127224 */ /* 0x080fe200078e0212 */
[----:B------:R-:W-:Y:S01]  /*6940*/  SHF.R.S32.HI R0, RZ, 0x18, R5 ;  /* 0x00000018ff007819 */ /* 0x000fe20000011405 */
[-C--:B------:R-:W-:Y:S01]  /*6950*/  IMAD R19, R3, R40.reuse, R19 ;  /* 0x0000002803137224 */ /* 0x080fe200078e0213 */
[----:B------:R-:W-:Y:S01]  /*6960*/  SHF.R.S32.HI R2, RZ, 0x18, R45 ;  /* 0x00000018ff027819 */ /* 0x000fe2000001142d */
[-C--:B------:R-:W-:Y:S01]  /*6970*/  IMAD R20, R4, R40.reuse, R20 ;  /* 0x0000002804147224 */ /* 0x080fe200078e0214 */
[----:B------:R-:W-:Y:S01]  /*6980*/  SHF.L.U32 R4, R46, 0x10, RZ ;  /* 0x000000102e047819 */ /* 0x000fe200000006ff */
[-C--:B------:R-:W-:Y:S01]  /*6990*/  IMAD R21, R0, R40.reuse, R21 ;  /* 0x0000002800157224 */ /* 0x080fe200078e0215 */
[C---:B------:R-:W-:Y:S01]  /*69a0*/  PRMT R0, R46.reuse, 0x8880, RZ ;  /* 0x000088802e007816 */ /* 0x040fe200000000ff */
[----:B------:R1:W-:Y:S01]  /*69b0*/  STS.128 [R69+UR44+0x2200], R52 ;  /* 0x0022003445007988 */ /* 0x0003e20008000c2c */
[----:B------:R-:W-:Y:S01]  /*69c0*/  SHF.L.U32 R3, R46, 0x8, RZ ;  /* 0x000000082e037819 */ /* 0x000fe200000006ff */
[-C--:B------:R-:W-:Y:S01]  /*69d0*/  IMAD R22, R2, R40.reuse, R22 ;  /* 0x0000002802167224 */ /* 0x080fe200078e0216 */
[----:B------:R-:W-:Y:S01]  /*69e0*/  SHF.R.S32.HI R2, RZ, 0x18, R4 ;  /* 0x00000018ff027819 */ /* 0x000fe20000011404 */
[-C--:B------:R-:W-:Y:S01]  /*69f0*/  IMAD R23, R0, R40.reuse, R23 ;  /* 0x0000002800177224 */ /* 0x080fe200078e0217 */
[----:B------:R-:W-:Y:S01]  /*6a00*/  SHF.R.S32.HI R3, RZ, 0x18, R3 ;  /* 0x00000018ff037819 */ /* 0x000fe20000011403 */
[----:B------:R-:W-:Y:S01]  /*6a10*/  IMAD R30, R38, R35, RZ ;  /* 0x00000023261e7224 */ /* 0x000fe200078e02ff */
[----:B------:R-:W-:Y:S01]  /*6a20*/  SHF.R.S32.HI R0, RZ, 0x18, R46 ;  /* 0x00000018ff007819 */ /* 0x000fe2000001142e */
[-C--:B------:R-:W-:Y:S01]  /*6a30*/  IMAD R24, R2, R40.reuse, R24 ;  /* 0x0000002802187224 */ /* 0x080fe200078e0218 */
[----:B------:R-:W-:Y:S01]  /*6a40*/  PRMT R2, R47, 0x8880, RZ ;  /* 0x000088802f027816 */ /* 0x000fe200000000ff */
[-C--:B------:R-:W-:Y:S01]  /*6a50*/  IMAD R25, R3, R40.reuse, R25 ;  /* 0x0000002803197224 */ /* 0x080fe200078e0219 */
[C---:B------:R-:W-:Y:S01]  /*6a60*/  SHF.L.U32 R3, R47.reuse, 0x10, RZ ;  /* 0x000000102f037819 */ /* 0x040fe200000006ff */
[----:B------:R-:W-:Y:S01]  /*6a70*/  IMAD.SHL.U32 R4, R47, 0x100, RZ ;  /* 0x000001002f047824 */ /* 0x000fe200078e00ff */
[----:B------:R-:W-:Y:S01]  /*6a80*/  SHF.R.S32.HI R5, RZ, 0x18, R47 ;  /* 0x00000018ff057819 */ /* 0x000fe2000001142f */
[-C--:B------:R-:W-:Y:S01]  /*6a90*/  IMAD R26, R0, R40.reuse, R26 ;  /* 0x00000028001a7224 */ /* 0x080fe200078e021a */
[----:B------:R-:W-:Y:S01]  /*6aa0*/  SHF.R.S32.HI R3, RZ, 0x18, R3 ;  /* 0x00000018ff037819 */ /* 0x000fe20000011403 */
[-C--:B------:R-:W-:Y:S01]  /*6ab0*/  IMAD R27, R2, R40.reuse, R27 ;  /* 0x00000028021b7224 */ /* 0x080fe200078e021b */
[----:B------:R-:W-:Y:S02]  /*6ac0*/  SHF.R.S32.HI R4, RZ, 0x18, R4 ;  /* 0x00000018ff047819 */ /* 0x000fe40000011404 */
[----:B------:R-:W-:Y:S01]  /*6ad0*/  I2IP.S8.S32.SAT R17, R18, R17, RZ ;  /* 0x0000001112117239 */ /* 0x000fe200000014ff */
[-C--:B------:R-:W-:Y:S01]  /*6ae0*/  IMAD R28, R3, R40.reuse, R28 ;  /* 0x00000028031c7224 */ /* 0x080fe200078e021c */
[----:B------:R-:W-:Y:S01]  /*6af0*/  I2IP.S8.S32.SAT R21, R22, R21, RZ ;  /* 0x0000001516157239 */ /* 0x000fe200000014ff */
[-C--:B------:R-:W-:Y:S01]  /*6b00*/  IMAD R29, R4, R40.reuse, R29 ;  /* 0x00000028041d7224 */ /* 0x080fe200078e021d */
[----:B------:R-:W-:Y:S01]  /*6b10*/  I2IP.S8.S32.SAT R16, R16, R15, R17 ;  /* 0x0000000f10107239 */ /* 0x000fe20000001411 */
[----:B------:R-:W-:Y:S01]  /*6b20*/  IMAD R30, R5, R40, R30 ;  /* 0x00000028051e7224 */ /* 0x000fe200078e021e */
[----:B------:R-:W-:Y:S02]  /*6b30*/  I2IP.S8.S32.SAT R17, R20, R19, R21 ;  /* 0x0000001314117239 */ /* 0x000fe40000001415 */
[----:B------:R-:W-:Y:S02]  /*6b40*/  I2IP.S8.S32.SAT R18, R26, R25, RZ ;  /* 0x000000191a127239 */ /* 0x000fe400000014ff */
[----:B------:R-:W-:Y:S02]  /*6b50*/  I2IP.S8.S32.SAT R19, R30, R29, RZ ;  /* 0x0000001d1e137239 */ /* 0x000fe400000014ff */
[----:B------:R-:W-:Y:S02]  /*6b60*/  IADD3 R2, PT, PT, R69, UR44, RZ ;  /* 0x0000002c45027c10 */ /* 0x000fe4000fffe0ff */
[----:B------:R-:W-:Y:S02]  /*6b70*/  SHF.L.U32 R0, R79, 0x4, RZ ;  /* 0x000000044f007819 */ /* 0x000fe400000006ff */
[----:B------:R-:W-:Y:S02]  /*6b80*/  I2IP.S8.S32.SAT R18, R24, R23, R18 ;  /* 0x0000001718127239 */ /* 0x000fe40000001412 */
[----:B------:R-:W-:Y:S02]  /*6b90*/  I2IP.S8.S32.SAT R19, R28, R27, R19 ;  /* 0x0000001b1c137239 */ /* 0x000fe40000001413 */
[----:B------:R-:W-:Y:S02]  /*6ba0*/  IADD3 R87, PT, PT, R2, R0, RZ ;  /* 0x0000000002577210 */ /* 0x000fe40007ffe0ff */
[----:B------:R-:W-:Y:S02]  /*6bb0*/  LEA R3, R81, UR44, 0x3 ;  /* 0x0000002c51037c11 */ /* 0x000fe4000f8e18ff */
[----:B------:R-:W-:Y:S01]  /*6bc0*/  @P6 SHF.L.U32 R4, R80, 0x1f, RZ ;  /* 0x0000001f50046819 */ /* 0x000fe200000006ff */
[----:B------:R1:W-:Y:S01]  /*6bd0*/  STS.128 [R87+0x2210], R16 ;  /* 0x0022101057007388 */ /* 0x0003e20000000c00 */
[----:B------:R-:W-:Y:S01]  /*6be0*/  @!PT LDS RZ, [RZ] ;  /* 0x00000000fffff984 */ /* 0x000fe20000000800 */
[----:B------:R-:W-:Y:S01]  /*6bf0*/  @!PT LDS RZ, [RZ] ;  /* 0x00000000fffff984 */ /* 0x000fe20000000800 */
[----:B------:R-:W-:Y:S01]  /*6c00*/  @!PT LDS RZ, [RZ] ;  /* 0x00000000fffff984 */ /* 0x000fe20000000800 */
[----:B------:R-:W-:Y:S01]  /*6c10*/  @!PT LDS RZ, [RZ] ;  /* 0x00000000fffff984 */ /* 0x000fe20000000800 */
[----:B------:R2:W-:Y:S07]  /*6c20*/  MEMBAR.ALL.CTA ;  /* 0x0000000000007992 */ /* 0x0005ee0000008000 */
[----:B--2---:R-:W2:Y:S02]  /*6c30*/  FENCE.VIEW.ASYNC.S ;  /* 0x00000000000073c6 */ /* 0x004ea40000000000 */
[----:B--2---:R-:W-:Y:S06]  /*6c40*/  BAR.SYNC.DEFER_BLOCKING 0x1, 0x80 ;  /* 0x0042000000007b1d */ /* 0x004fec0000010000 */
[----:B------:R-:W-:Y:S05]  /*6c50*/  @P0 BRA `(.L_x_107) ;  /* 0x0000000000280947 */ /* 0x000fea0003800000 */
[----:B------:R-:W2:Y:S01]  /*6c60*/  LDCU.64 UR6, c[0x0][0x348] ;  /* 0x00006900ff0677ac */ /* 0x000ea20008000a00 */
[----:B------:R-:W-:Y:S01]  /*6c70*/  UIADD3 UR4, UPT, UPT, UR44, 0x2200, URZ ;  /* 0x000022002c047890 */ /* 0x000fe2000fffe0ff */
[----:B------:R-:W-:Y:S05]  /*6c80*/  UMOV UR51, UR36 ;  /* 0x0000002400337c82 */ /* 0x000fea0008000000 */
[----:B------:R-:W-:Y:S04]  /*6c90*/  MOV R85, UR4 ;  /* 0x0000000400557c02 */ /* 0x000fe80008000f00 */
[----:B------:R-:W-:Y:S01]  /*6ca0*/  R2UR UR48, R85 ;  /* 0x00000000553072ca */ /* 0x000fe200000e0000 */
[----:B--2---:R-:W-:Y:S04]  /*6cb0*/  UIADD3 UR4, UP0, UPT, UR6, 0x680, URZ ;  /* 0x0000068006047890 */ /* 0x004fe8000ff1e0ff */
[----:B------:R-:W-:Y:S09]  /*6cc0*/  UIADD3.X UR5, UPT, UPT, URZ, UR7, URZ, UP0, !UPT ;  /* 0x00000007ff057290 */ /* 0x000ff200087fe4ff */
[----:B------:R2:W-:Y:S01]  /*6cd0*/  UTMASTG.3D [UR48], [UR4] ;  /* 0x00000030040073b5 */ /* 0x0005e20008010000 */
[----:B------:R0:W-:Y:S01]  /*6ce0*/  UTMACMDFLUSH ;  /* 0x00000000000079b7 */ /* 0x0001e20000000000 */
[----:B--2---:R-:W-:Y:S04]  /*6cf0*/  DEPBAR.LE SB0, 0x1 ;  /* 0x000080400000791a */ /* 0x004fe80000000000 */
.L_x_107:
[----:B------:R-:W-:Y:S05]  /*6d00*/  BSYNC.RECONVERGENT B0 ;  /* 0x0000000000007941 */ /* 0x000fea0003800200 */
.L_x_106:
[----:B------:R-:W-:Y:S06]  /*6d10*/  BAR.SYNC.DEFER_BLOCKING 0x1, 0x80 ;  /* 0x0042000000007b1d */ /* 0x000fec0000010000 */
[----:B------:R-:W2:Y:S01]  /*6d20*/  @P6 SYNCS.PHASECHK.TRANS64.TRYWAIT P0, [R3+URZ+0x80], R4 ;  /* 0x00008004030065a7 */ /* 0x000ea200080011ff */
[----:B------:R-:W-:Y:S01]  /*6d30*/  BSSY B1, `(.L_x_108) ;  /* 0x000001f000017945 */ /* 0x000fe20003800000 */
[----:B--2---:R-:W-:Y:S03]  /*6d40*/  @P6 SEL R56, RZ, 0x1, !P0 ;  /* 0x00000001ff386807 */ /* 0x004fe60004000000 */
[----:B------:R-:W-:Y:S05]  /*6d50*/  @!P6 BRA `(.L_x_109) ;  /* 0x000000000070e947 */ /* 0x000fea0003800000 */
[----:B------:R-:W-:Y:S01]  /*6d60*/  ISETP.NE.AND P1, PT, R57, RZ, PT ;  /* 0x000000ff3900720c */ /* 0x000fe20003f25270 */
[----:B------:R-:W-:Y:S01]  /*6d70*/  BSSY B0, `(.L_x_110) ;  /* 0x0000008000007945 */ /* 0x000fe20003800000 */
[----:B------:R-:W-:Y:S11]  /*6d80*/  ISETP.NE.AND P0, PT, R56, RZ, PT ;  /* 0x000000ff3800720c */ /* 0x000ff60003f05270 */
[----:B------:R-:W-:Y:S04]  /*6d90*/  @P1 IMAD R2, R81, 0x1000, R2 ;  /* 0x0000100051021824 */ /* 0x000fe800078e0202 */
[----:B------:R-:W-:Y:S01]  /*6da0*/  @P1 IMAD.IADD R4, R0, 0x1, R2 ;  /* 0x0000000100041824 */ /* 0x000fe200078e0202 */
[----:B------:R-:W-:Y:S06]  /*6db0*/  @P0 BRA `(.L_x_111) ;  /* 0x00000000000c0947 */ /* 0x000fec0003800000 */
[----:B------:R-:W-:Y:S04]  /*6dc0*/  SHF.L.U32 R0, R80, 0x1f, RZ ;  /* 0x0000001f50007819 */ /* 0x000fe800000006ff */
[----:B------:R-:W2:Y:S02]  /*6dd0*/  SYNCS.PHASECHK.TRANS64.TRYWAIT P0, [R3+URZ+0x80], R0 ;  /* 0x00008000030075a7 */ /* 0x000ea400080011ff */
[----:B--2---:R-:W-:Y:S05]  /*6de0*/  @!P0 BRA `(.L_x_112) ;  /* 0x0000001800308947 */ /* 0x004fea0003800000 */
.L_x_111:
[----:B------:R-:W-:Y:S05]  /*6df0*/  BSYNC B0 ;  /* 0x0000000000007941 */ /* 0x000fea0003800000 */
.L_x_110:
[----:B------:R-:W-:Y:S01]  /*6e00*/  ISETP.NE.AND P0, PT, R57, RZ, PT ;  /* 0x000000ff3900720c */ /* 0x000fe20003f05270 */
[----:B--2---:R-:W-:Y:S02]  /*6e10*/  VIADD R3, R3, 0x90 ;  /* 0x0000009003037836 */ /* 0x004fe40000000000 */
[----:B------:R-:W-:Y:S02]  /*6e20*/  IMAD.U32 R0, RZ, RZ, UR45 ;  /* 0x0000002dff007e24 */ /* 0x000fe4000f8e00ff */
[----:B------:R-:W-:Y:S03]  /*6e30*/  VIADD R81, R81, 0x1 ;  /* 0x0000000151517836 */ /* 0x000fe60000000000 */
[----:B------:R-:W-:Y:S05]  /*6e40*/  PRMT R0, R0, 0x654, R3 ;  /* 0x0000065400007816 */ /* 0x000fea0000000003 */
[----:B------:R2:W3:Y:S04]  /*6e50*/  @P0 LDS.128 R48, [R2+0x200] ;  /* 0x0002000002300984 */ /* 0x0004e80000000c00 */
        /* <DEDUP_REMOVED lines=11> */
[----:B--23--:R-:W-:Y:S02]  /*6f10*/  LOP3.LUT R80, R80, R0, RZ, 0x3c, !PT ;  /* 0x0000000050507212 */ /* 0x00cfe400078e3cff */
.L_x_109:
[----:B------:R-:W-:Y:S05]  /*6f20*/  BSYNC B1 ;  /* 0x0000000000017941 */ /* 0x000fea0003800000 */
.L_x_108:
[----:B------:R-:W-:Y:S05]  /*6f30*/  VIADD R0, R39, 0x40 ;  /* 0x0000004027007836 */ /* 0x000fea0000000000 */
[----:B------:R-:W-:Y:S04]  /*6f40*/  SHF.R.U32.HI R0, RZ, 0x15, R0 ;  /* 0x00000015ff007819 */ /* 0x000fe80000011600 */
[----:B------:R-:W-:Y:S11]  /*6f50*/  LOP3.LUT P0, RZ, R0, 0x3, R75, 0x48, !PT ;  /* 0x0000000300ff7812 */ /* 0x000ff6000780484b */
[----:B------:R-:W-:Y:S02]  /*6f60*/  @!UPT UIADD3 URZ, UPT, UPT, URZ, URZ, URZ ;  /* 0x000000fffffff290 */ /* 0x000fe4000fffe0ff */
[----:B------:R-:W-:Y:S05]  /*6f70*/  @!P0 BRA `(.L_x_113) ;  /* 0x0000000000408947 */ /* 0x000fea0003800000 */
[----:B------:R-:W2:Y:S01]  /*6f80*/  LDCU.64 UR8, c[0x4][0x70] ;  /* 0x01000e00ff0877ac */ /* 0x000ea20008000a00 */
[----:B------:R-:W-:Y:S01]  /*6f90*/  MOV R3, 0x0 ;  /* 0x0000000000037802 */ /* 0x000fe20000000f00 */
[----:B------:R-:W-:Y:S02]  /*6fa0*/  HFMA2 R12, -RZ, RZ, 0, 5.9604644775390625e-08 ;  /* 0x00000001ff0c7431 */ /* 0x000fe400000001ff */
[----:B------:R-:W-:Y:S02]  /*6fb0*/  IMAD.MOV.U32 R8, RZ, RZ, 0x192 ;  /* 0x00000192ff087424 */ /* 0x000fe400078e00ff */
[----:B------:R-:W-:Y:S01]  /*6fc0*/  IMAD.MOV.U32 R13, RZ, RZ, RZ ;  /* 0x000000ffff0d7224 */ /* 0x000fe200078e00ff */
[----:B------:R-:W3:Y:S01]  /*6fd0*/  LDCU.64 UR6, c[0x4][0x78] ;  /* 0x01000f00ff0677ac */ /* 0x000ee20008000a00 */
[----:B------:R-:W1:Y:S01]  /*6fe0*/  LDC.64 R2, c[0x4][R3] ;  /* 0x0100000003027b82 */ /* 0x000e620000000a00 */
[----:B------:R-:W5:Y:S01]  /*6ff0*/  LDCU.64 UR4, c[0x4][0x10] ;  /* 0x01000200ff0477ac */ /* 0x000f620008000a00 */
[----:B--2---:R-:W-:Y:S01]  /*7000*/  MOV R5, UR9 ;  /* 0x0000000900057c02 */ /* 0x004fe20008000f00 */
[----:B------:R-:W-:Y:S01]  /*7010*/  IMAD.U32 R4, RZ, RZ, UR8 ;  /* 0x00000008ff047e24 */ /* 0x000fe2000f8e00ff */
[----:B---3--:R-:W-:Y:S01]  /*7020*/  MOV R7, UR7 ;  /* 0x0000000700077c02 */ /* 0x008fe20008000f00 */
[----:B------:R-:W-:Y:S01]  /*7030*/  IMAD.U32 R6, RZ, RZ, UR6 ;  /* 0x00000006ff067e24 */ /* 0x000fe2000f8e00ff */
[----:B-----5:R-:W-:Y:S01]  /*7040*/  MOV R11, UR5 ;  /* 0x00000005000b7c02 */ /* 0x020fe20008000f00 */
[----:B------:R-:W-:Y:S02]  /*7050*/  IMAD.U32 R10, RZ, RZ, UR4 ;  /* 0x00000004ff0a7e24 */ /* 0x000fe4000f8e00ff */
[----:B------:R-:W-:Y:S07]  /*7060*/  LEPC R20, `(.L_x_113) ;  /* 0x000000001014794e */ /* 0x000fee0000000000 */
[----:B-1--4-:R-:W-:Y:S05]  /*7070*/  CALL.ABS.NOINC R2 ;  /* 0x0000000002007343 */ /* 0x012fea0003c00000 */
.L_x_113:
[----:B------:R-:W-:Y:S01]  /*7080*/  ISETP.NE.AND P0, PT, R86, RZ, PT ;  /* 0x000000ff5600720c */ /* 0x000fe20003f05270 */
[----:B------:R-:W-:Y:S05]  /*7090*/  WARPSYNC.ALL ;  /* 0x0000000000007948 */ /* 0x000fea0003800000 */
[----:B------:R-:W-:Y:S01]  /*70a0*/  IMAD.SHL.U32 R66, R49, 0x100, RZ ;  /* 0x0000010031427824 */ /* 0x000fe200078e00ff */
[----:B------:R-:W-:Y:S01]  /*70b0*/  R2UR UR4, R39 ;  /* 0x00000000270472ca */ /* 0x000fe200000e0000 */
[----:B------:R-:W-:Y:S01]  /*70c0*/  IMAD.SHL.U32 R60, R51, 0x100, RZ ;  /* 0x00000100333c7824 */ /* 0x000fe200078e00ff */
[C---:B------:R-:W-:Y:S01]  /*70d0*/  SHF.L.U32 R2, R48.reuse, 0x10, RZ ;  /* 0x0000001030027819 */ /* 0x040fe200000006ff */
[----:B-1--4-:R-:W-:Y:S01]  /*70e0*/  IMAD.SHL.U32 R54, R45, 0x100, RZ ;  /* 0x000001002d367824 */ /* 0x012fe200078e00ff */
[C---:B------:R-:W-:Y:S01]  /*70f0*/  PRMT R0, R48.reuse, 0x8880, RZ ;  /* 0x0000888030007816 */ /* 0x040fe200000000ff */
[----:B------:R-:W-:Y:S01]  /*7100*/  BSSY.RECONVERGENT B0, `(.L_x_114) ;  /* 0x000009f000007945 */ /* 0x000fe20003800200 */
[----:B------:R-:W-:Y:S02]  /*7110*/  SHF.L.U32 R3, R48, 0x8, RZ ;  /* 0x0000000830037819 */ /* 0x000fe400000006ff */
[----:B------:R-:W-:Y:S02]  /*7120*/  SHF.R.S32.HI R2, RZ, 0x18, R2 ;  /* 0x00000018ff027819 */ /* 0x000fe40000011402 */
[----:B------:R-:W-:Y:S02]  /*7130*/  PRMT R68, R49, 0x8880, RZ ;  /* 0x0000888031447816 */ /* 0x000fe400000000ff */
[----:B------:R-:W-:Y:S01]  /*7140*/  SHF.R.S32.HI R3, RZ, 0x18, R3 ;  /* 0x00000018ff037819 */ /* 0x000fe20000011403 */
[----:B------:R-:W-:Y:S01]  /*7150*/  LDTM.16dp32bit_t0_t15.x32 R4, tmem[UR4+0x40] ;  /* 0x00004004000479ee */ /* 0x000fe20008a80000 */
[----:B------:R-:W1:Y:S01]  /*7160*/  LDTM.16dp32bit_t16_t31.x32 R4, tmem[UR4+0x60] ;  /* 0x00006004000479ee */ /* 0x000e620008aa0000 */
[----:B------:R-:W-:Y:S01]  /*7170*/  NOP ;  /* 0x0000000000007918 */ /* 0x000fe20000000000 */
[C---:B------:R-:W-:Y:S02]  /*7180*/  SHF.L.U32 R63, R50.reuse, 0x8, RZ ;  /* 0x00000008323f7819 */ /* 0x040fe400000006ff */
[C---:B------:R-:W-:Y:S02]  /*7190*/  PRMT R62, R51.reuse, 0x8880, RZ ;  /* 0x00008880333e7816 */ /* 0x040fe400000000ff */
[----:B------:R-:W-:Y:S02]  /*71a0*/  SHF.L.U32 R61, R51, 0x10, RZ ;  /* 0x00000010333d7819 */ /* 0x000fe400000006ff */
[----:B------:R-:W-:Y:S02]  /*71b0*/  R2UR UR5, R43 ;  /* 0x000000002b0572ca */ /* 0x000fe400000e0000 */
[----:B------:R-:W-:Y:S01]  /*71c0*/  SHF.R.S32.HI R39, RZ, 0x18, R48 ;  /* 0x00000018ff277819 */ /* 0x000fe20000011430 */
[----:B------:R-:W-:Y:S01]  /*71d0*/  IMAD.SHL.U32 R48, R47, 0x100, RZ ;  /* 0x000001002f307824 */ /* 0x000fe200078e00ff */
[----:B------:R-:W-:Y:S02]  /*71e0*/  SHF.L.U32 R67, R49, 0x10, RZ ;  /* 0x0000001031437819 */ /* 0x000fe400000006ff */
[C---:B------:R-:W-:Y:S02]  /*71f0*/  PRMT R65, R50.reuse, 0x8880, RZ ;  /* 0x0000888032417816 */ /* 0x040fe400000000ff */
[----:B------:R-:W-:Y:S02]  /*7200*/  SHF.R.S32.HI R41, RZ, 0x18, R49 ;  /* 0x00000018ff297819 */ /* 0x000fe40000011431 */
[----:B------:R-:W-:Y:S02]  /*7210*/  SHF.L.U32 R64, R50, 0x10, RZ ;  /* 0x0000001032407819 */ /* 0x000fe400000006ff */
[----:B------:R-:W-:Y:S01]  /*7220*/  SHF.R.S32.HI R42, RZ, 0x18, R50 ;  /* 0x00000018ff2a7819 */ /* 0x000fe20000011432 */
[----:B------:R-:W-:Y:S01]  /*7230*/  UIADD3 UR4, UPT, UPT, UR5, 0xf0, URZ ;  /* 0x000000f005047890 */ /* 0x000fe2000fffe0ff */
[----:B------:R-:W-:Y:S01]  /*7240*/  PRMT R59, R44, 0x8880, RZ ;  /* 0x000088802c3b7816 */ /* 0x000fe200000000ff */
[C---:B-1----:R-:W-:Y:S02]  /*7250*/  IMAD R4, R38.reuse, R4, RZ ;  /* 0x0000000426047224 */ /* 0x042fe400078e02ff */
[----:B------:R-:W-:Y:S01]  /*7260*/  UPRMT UR4, UR45, 0x654, UR4 ;  /* 0x000006542d047896 */ /* 0x000fe20008000004 */
[C---:B------:R-:W-:Y:S01]  /*7270*/  IMAD R5, R38.reuse, R5, RZ ;  /* 0x0000000526057224 */ /* 0x040fe200078e02ff */
[----:B------:R-:W-:Y:S01]  /*7280*/  SHF.R.S32.HI R43, RZ, 0x18, R51 ;  /* 0x00000018ff2b7819 */ /* 0x000fe20000011433 */
[----:B------:R-:W-:Y:S01]  /*7290*/  IMAD R6, R38, R6, RZ ;  /* 0x0000000626067224 */ /* 0x000fe200078e02ff */
[----:B------:R-:W-:Y:S01]  /*72a0*/  SHF.L.U32 R51, R46, 0x8, RZ ;  /* 0x000000082e337819 */ /* 0x000fe200000006ff */
[----:B------:R-:W-:Y:S01]  /*72b0*/  IMAD R4, R0, R40, R4 ;  /* 0x0000002800047224 */ /* 0x000fe200078e0204 */
[----:B------:R-:W-:Y:S01]  /*72c0*/  MOV R0, R68 ;  /* 0x0000004400007202 */ /* 0x000fe20000000f00 */
[----:B------:R-:W-:Y:S01]  /*72d0*/  IMAD R7, R38, R7, RZ ;  /* 0x0000000726077224 */ /* 0x000fe200078e02ff */
[----:B------:R-:W-:Y:S01]  /*72e0*/  SHF.L.U32 R58, R44, 0x10, RZ ;  /* 0x000000102c3a7819 */ /* 0x000fe200000006ff */
[-C--:B------:R-:W-:Y:S01]  /*72f0*/  IMAD R5, R2, R40.reuse, R5 ;  /* 0x0000002802057224 */ /* 0x080fe200078e0205 */
[----:B------:R-:W-:Y:S01]  /*7300*/  SYNCS.ARRIVE.TRANS64.RED.A1T0 RZ, [UR4], RZ ;  /* 0x000000ffffff79a7 */ /* 0x000fe20008100404 */
[----:B------:R-:W-:Y:S01]  /*7310*/  IMAD R6, R3, R40, R6 ;  /* 0x0000002803067224 */ /* 0x000fe200078e0206 */
[----:B------:R-:W-:Y:S01]  /*7320*/  SHF.R.S32.HI R2, RZ, 0x18, R67 ;  /* 0x00000018ff027819 */ /* 0x000fe20000011443 */
[C---:B------:R-:W-:Y:S01]  /*7330*/  IMAD R8, R38.reuse, R8, RZ ;  /* 0x0000000826087224 */ /* 0x040fe200078e02ff */
[----:B------:R-:W-:Y:S01]  /*7340*/  SHF.R.S32.HI R3, RZ, 0x18, R66 ;  /* 0x00000018ff037819 */ /* 0x000fe20000011442 */
[-C--:B------:R-:W-:Y:S01]  /*7350*/  IMAD R7, R39, R40.reuse, R7 ;  /* 0x0000002827077224 */ /* 0x080fe200078e0207 */
[----:B------:R-:W-:Y:S01]  /*7360*/  MOV R39, R65 ;  /* 0x0000004100277202 */ /* 0x000fe20000000f00 */
[----:B------:R-:W-:Y:S01]  /*7370*/  IMAD R9, R38, R9, RZ ;  /* 0x0000000926097224 */ /* 0x000fe200078e02ff */
[C---:B------:R-:W-:Y:S01]  /*7380*/  PRMT R56, R45.reuse, 0x8880, RZ ;  /* 0x000088802d387816 */ /* 0x040fe200000000ff */
[----:B------:R-:W-:Y:S01]  /*7390*/  IMAD R8, R0, R40, R8 ;  /* 0x0000002800087224 */ /* 0x000fe200078e0208 */
[----:B------:R-:W-:Y:S01]  /*73a0*/  SHF.L.U32 R55, R45, 0x10, RZ ;  /* 0x000000102d377819 */ /* 0x000fe200000006ff */
[----:B------:R-:W-:Y:S01]  /*73b0*/  IMAD R10, R38, R10, RZ ;  /* 0x0000000a260a7224 */ /* 0x000fe200078e02ff */
[----:B------:R-:W-:Y:S01]  /*73c0*/  PRMT R53, R46, 0x8880, RZ ;  /* 0x000088802e357816 */ /* 0x000fe200000000ff */
[----:B------:R-:W-:Y:S01]  /*73d0*/  IMAD R9, R2, R40, R9 ;  /* 0x0000002802097224 */ /* 0x000fe200078e0209 */
[----:B------:R-:W-:Y:S01]  /*73e0*/  SHF.R.S32.HI R45, RZ, 0x18, R45 ;  /* 0x00000018ff2d7819 */ /* 0x000fe2000001142d */
[----:B------:R-:W-:Y:S01]  /*73f0*/  IMAD R0, R38, R20, RZ ;  /* 0x0000001426007224 */ /* 0x000fe200078e02ff */
[----:B------:R-:W-:Y:S01]  /*7400*/  SHF.L.U32 R52, R46, 0x10, RZ ;  /* 0x000000102e347819 */ /* 0x000fe200000006ff */
[C---:B------:R-:W-:Y:S01]  /*7410*/  IMAD R11, R38.reuse, R11, RZ ;  /* 0x0000000b260b7224 */ /* 0x040fe200078e02ff */
[C---:B------:R-:W-:Y:S01]  /*7420*/  PRMT R50, R47.reuse, 0x8880, RZ ;  /* 0x000088802f327816 */ /* 0x040fe200000000ff */
[C---:B------:R-:W-:Y:S01]  /*7430*/  IMAD R2, R38.reuse, R21, RZ ;  /* 0x0000001526027224 */ /* 0x040fe200078e02ff */
[----:B------:R-:W-:Y:S01]  /*7440*/  SHF.R.S32.HI R46, RZ, 0x18, R46 ;  /* 0x00000018ff2e7819 */ /* 0x000fe2000001142e */
[C---:B------:R-:W-:Y:S01]  /*7450*/  IMAD R20, R38.reuse, R24, RZ ;  /* 0x0000001826147224 */ /* 0x040fe200078e02ff */
[----:B------:R-:W-:Y:S01]  /*7460*/  SHF.L.U32 R49, R47, 0x10, RZ ;  /* 0x000000102f317819 */ /* 0x000fe200000006ff */
[C---:B------:R-:W-:Y:S01]  /*7470*/  IMAD R21, R38.reuse, R25, RZ ;  /* 0x0000001926157224 */ /* 0x040fe200078e02ff */
[----:B------:R-:W-:Y:S01]  /*7480*/  SHF.R.S32.HI R47, RZ, 0x18, R47 ;  /* 0x00000018ff2f7819 */ /* 0x000fe2000001142f */
[----:B------:R-:W-:Y:S01]  /*7490*/  IMAD R24, R38, R28, RZ ;  /* 0x0000001c26187224 */ /* 0x000fe200078e02ff */
[----:B------:R-:W-:Y:S01]  /*74a0*/  SHF.L.U32 R57, R44, 0x8, RZ ;  /* 0x000000082c397819 */ /* 0x000fe200000006ff */
[----:B------:R-:W-:Y:S01]  /*74b0*/  IMAD R10, R3, R40, R10 ;  /* 0x00000028030a7224 */ /* 0x000fe200078e020a */
[----:B------:R-:W-:Y:S01]  /*74c0*/  SHF.R.S32.HI R44, RZ, 0x18, R44 ;  /* 0x00000018ff2c7819 */ /* 0x000fe2000001142c */
[----:B------:R-:W-:Y:S01]  /*74d0*/  IMAD R12, R38, R12, RZ ;  /* 0x0000000c260c7224 */ /* 0x000fe200078e02ff */
[----:B------:R-:W-:Y:S01]  /*74e0*/  IADD3 R36, PT, PT, R36, 0x1, RZ ;  /* 0x0000000124247810 */ /* 0x000fe20007ffe0ff */
[C---:B------:R-:W-:Y:S02]  /*74f0*/  IMAD R25, R38.reuse, R29, RZ ;  /* 0x0000001d26197224 */ /* 0x040fe400078e02ff */
[C---:B------:R-:W-:Y:S01]  /*7500*/  IMAD R28, R38.reuse, R32, RZ ;  /* 0x00000020261c7224 */ /* 0x040fe200078e02ff */
[----:B------:R-:W-:Y:S01]  /*7510*/  SHF.R.S32.HI R32, RZ, 0x18, R64 ;  /* 0x00000018ff207819 */ /* 0x000fe20000011440 */
[C---:B------:R-:W-:Y:S01]  /*7520*/  IMAD R29, R38.reuse, R33, RZ ;  /* 0x00000021261d7224 */ /* 0x040fe200078e02ff */
[----:B------:R-:W-:Y:S01]  /*7530*/  I2IP.S8.S32.SAT R33, R7, R6, RZ ;  /* 0x0000000607217239 */ /* 0x000fe200000014ff */
[----:B------:R-:W-:Y:S01]  /*7540*/  IMAD R11, R41, R40, R11 ;  /* 0x00000028290b7224 */ /* 0x000fe200078e020b */
[----:B------:R-:W-:Y:S01]  /*7550*/  SHF.R.S32.HI R6, RZ, 0x18, R63 ;  /* 0x00000018ff067819 */ /* 0x000fe2000001143f */
[C---:B------:R-:W-:Y:S01]  /*7560*/  IMAD R13, R38.reuse, R13, RZ ;  /* 0x0000000d260d7224 */ /* 0x040fe200078e02ff */
[----:B------:R-:W-:Y:S01]  /*7570*/  MOV R7, R62 ;  /* 0x0000003e00077202 */ /* 0x000fe20000000f00 */
[C---:B------:R-:W-:Y:S02]  /*7580*/  IMAD R14, R38.reuse, R14, RZ ;  /* 0x0000000e260e7224 */ /* 0x040fe400078e02ff */
[C---:B------:R-:W-:Y:S02]  /*7590*/  IMAD R3, R38.reuse, R22, RZ ;  /* 0x0000001626037224 */ /* 0x040fe400078e02ff */
[----:B------:R-:W-:Y:S02]  /*75a0*/  IMAD R12, R39, R40, R12 ;  /* 0x00000028270c7224 */ /* 0x000fe400078e020c */
[C---:B------:R-:W-:Y:S02]  /*75b0*/  IMAD R22, R38.reuse, R26, RZ ;  /* 0x0000001a26167224 */ /* 0x040fe400078e02ff */
[C---:B------:R-:W-:Y:S02]  /*75c0*/  IMAD R15, R38.reuse, R15, RZ ;  /* 0x0000000f260f7224 */ /* 0x040fe400078e02ff */
[----:B------:R-:W-:Y:S02]  /*75d0*/  IMAD R26, R38, R30, RZ ;  /* 0x0000001e261a7224 */ /* 0x000fe400078e02ff */
[----:B------:R-:W-:Y:S02]  /*75e0*/  IMAD R13, R32, R40, R13 ;  /* 0x00000028200d7224 */ /* 0x000fe400078e020d */
[C---:B------:R-:W-:Y:S01]  /*75f0*/  IMAD R30, R38.reuse, R34, RZ ;  /* 0x00000022261e7224 */ /* 0x040fe200078e02ff */
[----:B------:R-:W-:Y:S01]  /*7600*/  I2IP.S8.S32.SAT R34, R11, R10, RZ ;  /* 0x0000000a0b227239 */ /* 0x000fe200000014ff */
[----:B------:R-:W-:Y:S01]  /*7610*/  IMAD R16, R38, R16, RZ ;  /* 0x0000001026107224 */ /* 0x000fe200078e02ff */
[----:B------:R-:W-:Y:S01]  /*7620*/  SHF.R.S32.HI R10, RZ, 0x18, R61 ;  /* 0x00000018ff0a7819 */ /* 0x000fe2000001143d */
[----:B------:R-:W-:Y:S01]  /*7630*/  IMAD R14, R6, R40, R14 ;  /* 0x00000028060e7224 */ /* 0x000fe200078e020e */
[----:B------:R-:W-:Y:S01]  /*7640*/  I2IP.S8.S32.SAT R61, R9, R8, R34 ;  /* 0x00000008093d7239 */ /* 0x000fe20000001422 */
[----:B------:R-:W-:Y:S01]  /*7650*/  IMAD R17, R38, R17, RZ ;  /* 0x0000001126117224 */ /* 0x000fe200078e02ff */
[----:B------:R-:W-:Y:S01]  /*7660*/  SHF.R.S32.HI R11, RZ, 0x18, R60 ;  /* 0x00000018ff0b7819 */ /* 0x000fe2000001143c */
[----:B------:R-:W-:Y:S01]  /*7670*/  IMAD R15, R42, R40, R15 ;  /* 0x000000282a0f7224 */ /* 0x000fe200078e020f */
[----:B------:R-:W-:Y:S01]  /*7680*/  I2IP.S8.S32.SAT R60, R5, R4, R33 ;  /* 0x00000004053c7239 */ /* 0x000fe20000001421 */
[C---:B------:R-:W-:Y:S01]  /*7690*/  IMAD R18, R38.reuse, R18, RZ ;  /* 0x0000001226127224 */ /* 0x040fe200078e02ff */
[----:B------:R-:W-:Y:S01]  /*76a0*/  SHF.R.S32.HI R5, RZ, 0x18, R58 ;  /* 0x00000018ff057819 */ /* 0x000fe2000001143a */
[----:B------:R-:W-:Y:S01]  /*76b0*/  IMAD R16, R7, R40, R16 ;  /* 0x0000002807107224 */ /* 0x000fe200078e0210 */
[----:B------:R-:W-:Y:S01]  /*76c0*/  I2IP.S8.S32.SAT R14, R15, R14, RZ ;  /* 0x0000000e0f0e7239 */ /* 0x000fe200000014ff */
[----:B------:R-:W-:Y:S01]  /*76d0*/  IMAD R19, R38, R19, RZ ;  /* 0x0000001326137224 */ /* 0x000fe200078e02ff */
[----:B------:R-:W-:Y:S01]  /*76e0*/  SHF.R.S32.HI R7, RZ, 0x18, R48 ;  /* 0x00000018ff077819 */ /* 0x000fe20000011430 */
[----:B------:R-:W-:Y:S01]  /*76f0*/  IMAD R17, R10, R40, R17 ;  /* 0x000000280a117224 */ /* 0x000fe200078e0211 */
[----:B------:R-:W-:Y:S01]  /*7700*/  I2IP.S8.S32.SAT R62, R13, R12, R14 ;  /* 0x0000000c0d3e7239 */ /* 0x000fe2000000140e */
[-C--:B------:R-:W-:Y:S01]  /*7710*/  IMAD R18, R11, R40.reuse, R18 ;  /* 0x000000280b127224 */ /* 0x080fe200078e0212 */
[----:B------:R-:W-:Y:S01]  /*7720*/  SHF.R.S32.HI R6, RZ, 0x18, R57 ;  /* 0x00000018ff067819 */ /* 0x000fe20000011439 */
[----:B------:R-:W-:Y:S02]  /*7730*/  IMAD.MOV.U32 R4, RZ, RZ, R59 ;  /* 0x000000ffff047224 */ /* 0x000fe400078e003b */
[-C--:B------:R-:W-:Y:S02]  /*7740*/  IMAD R19, R43, R40.reuse, R19 ;  /* 0x000000282b137224 */ /* 0x080fe400078e0213 */
[----:B------:R-:W-:Y:S01]  /*7750*/  IMAD R0, R4, R40, R0 ;  /* 0x0000002804007224 */ /* 0x000fe200078e0200 */
[----:B------:R-:W-:Y:S01]  /*7760*/  MOV R4, R56 ;  /* 0x0000003800047202 */ /* 0x000fe20000000f00 */
[----:B------:R-:W-:Y:S01]  /*7770*/  IMAD R23, R38, R23, RZ ;  /* 0x0000001726177224 */ /* 0x000fe200078e02ff */
[----:B------:R-:W-:Y:S01]  /*7780*/  I2IP.S8.S32.SAT R18, R19, R18, RZ ;  /* 0x0000001213127239 */ /* 0x000fe200000014ff */
[-C--:B------:R-:W-:Y:S01]  /*7790*/  IMAD R2, R5, R40.reuse, R2 ;  /* 0x0000002805027224 */ /* 0x080fe200078e0202 */
[----:B------:R-:W-:Y:S01]  /*77a0*/  SHF.R.S32.HI R5, RZ, 0x18, R55 ;  /* 0x00000018ff057819 */ /* 0x000fe20000011437 */
[----:B------:R-:W-:Y:S01]  /*77b0*/  IMAD R3, R6, R40, R3 ;  /* 0x0000002806037224 */ /* 0x000fe200078e0203 */
[----:B------:R-:W-:Y:S01]  /*77c0*/  I2IP.S8.S32.SAT R63, R17, R16, R18 ;  /* 0x00000010113f7239 */ /* 0x000fe20000001412 */
[-C--:B------:R-:W-:Y:S01]  /*77d0*/  IMAD R23, R44, R40.reuse, R23 ;  /* 0x000000282c177224 */ /* 0x080fe200078e0217 */
[----:B------:R-:W-:Y:S01]  /*77e0*/  SHF.R.S32.HI R6, RZ, 0x18, R54 ;  /* 0x00000018ff067819 */ /* 0x000fe20000011436 */
[-C--:B------:R-:W-:Y:S01]  /*77f0*/  IMAD R20, R4, R40.reuse, R20 ;  /* 0x0000002804147224 */ /* 0x080fe200078e0214 */
[----:B------:R-:W-:Y:S01]  /*7800*/  MOV R4, R53 ;  /* 0x0000003500047202 */ /* 0x000fe20000000f00 */
[----:B------:R1:W-:Y:S01]  /*7810*/  STS.128 [R69+UR44+0x3200], R60 ;  /* 0x0032003c45007988 */ /* 0x0003e20008000c2c */
[----:B------:R-:W-:Y:S01]  /*7820*/  IMAD R27, R38, R27, RZ ;  /* 0x0000001b261b7224 */ /* 0x000fe200078e02ff */
[----:B------:R-:W-:Y:S01]  /*7830*/  I2IP.S8.S32.SAT R3, R23, R3, RZ ;  /* 0x0000000317037239 */ /* 0x000fe200000014ff */
[-C--:B------:R-:W-:Y:S01]  /*7840*/  IMAD R21, R5, R40.reuse, R21 ;  /* 0x0000002805157224 */ /* 0x080fe200078e0215 */
[----:B------:R-:W-:Y:S01]  /*7850*/  SHF.R.S32.HI R5, RZ, 0x18, R52 ;  /* 0x00000018ff057819 */ /* 0x000fe20000011434 */
[-C--:B------:R-:W-:Y:S01]  /*7860*/  IMAD R22, R6, R40.reuse, R22 ;  /* 0x0000002806167224 */ /* 0x080fe200078e0216 */
[----:B------:R-:W-:Y:S01]  /*7870*/  SHF.R.S32.HI R6, RZ, 0x18, R49 ;  /* 0x00000018ff067819 */ /* 0x000fe20000011431 */
[-C--:B------:R-:W-:Y:S02]  /*7880*/  IMAD R27, R45, R40.reuse, R27 ;  /* 0x000000282d1b7224 */ /* 0x080fe400078e021b */
[-C--:B------:R-:W-:Y:S01]  /*7890*/  IMAD R24, R4, R40.reuse, R24 ;  /* 0x0000002804187224 */ /* 0x080fe200078e0218 */
[----:B------:R-:W-:Y:S01]  /*78a0*/  SHF.R.S32.HI R4, RZ, 0x18, R51 ;  /* 0x00000018ff047819 */ /* 0x000fe20000011433 */
[----:B------:R-:W-:Y:S01]  /*78b0*/  IMAD R25, R5, R40, R25 ;  /* 0x0000002805197224 */ /* 0x000fe200078e0219 */
[----:B------:R-:W-:Y:S01]  /*78c0*/  MOV R5, R50 ;  /* 0x0000003200057202 */ /* 0x000fe20000000f00 */
[----:B------:R-:W-:Y:S02]  /*78d0*/  IMAD R31, R38, R31, RZ ;  /* 0x0000001f261f7224 */ /* 0x000fe400078e02ff */
[----:B------:R-:W-:Y:S01]  /*78e0*/  IMAD R26, R4, R40, R26 ;  /* 0x00000028041a7224 */ /* 0x000fe200078e021a */
[----:B------:R-:W-:Y:S01]  /*78f0*/  I2IP.S8.S32.SAT R4, R2, R0, R3 ;  /* 0x0000000002047239 */ /* 0x000fe20000001403 */
[-C--:B------:R-:W-:Y:S02]  /*7900*/  IMAD R31, R46, R40.reuse, R31 ;  /* 0x000000282e1f7224 */ /* 0x080fe400078e021f */
[----:B------:R-:W-:Y:S01]  /*7910*/  IMAD R28, R5, R40, R28 ;  /* 0x00000028051c7224 */ /* 0x000fe200078e021c */
[----:B------:R-:W-:Y:S01]  /*7920*/  I2IP.S8.S32.SAT R5, R27, R22, RZ ;  /* 0x000000161b057239 */ /* 0x000fe200000014ff */
[----:B------:R-:W-:Y:S01]  /*7930*/  IMAD R29, R6, R40, R29 ;  /* 0x00000028061d7224 */ /* 0x000fe200078e021d */
[----:B------:R-:W-:Y:S01]  /*7940*/  I2IP.S8.S32.SAT R6, R31, R26, RZ ;  /* 0x0000001a1f067239 */ /* 0x000fe200000014ff */
[----:B------:R-:W-:Y:S01]  /*7950*/  IMAD R35, R38, R35, RZ ;  /* 0x0000002326237224 */ /* 0x000fe200078e02ff */
[----:B------:R-:W-:Y:S01]  /*7960*/  I2IP.S8.S32.SAT R5, R21, R20, R5 ;  /* 0x0000001415057239 */ /* 0x000fe20000001405 */
[----:B------:R-:W-:Y:S01]  /*7970*/  IMAD R30, R7, R40, R30 ;  /* 0x00000028071e7224 */ /* 0x000fe200078e021e */
[----:B------:R-:W-:Y:S01]  /*7980*/  I2IP.S8.S32.SAT R6, R25, R24, R6 ;  /* 0x0000001819067239 */ /* 0x000fe20000001406 */
[----:B------:R-:W-:Y:S05]  /*7990*/  IMAD R35, R47, R40, R35 ;  /* 0x000000282f237224 */ /* 0x000fea00078e0223 */
[----:B------:R-:W-:Y:S04]  /*79a0*/  I2IP.S8.S32.SAT R7, R35, R30, RZ ;  /* 0x0000001e23077239 */ /* 0x000fe800000014ff */
[----:B------:R-:W-:Y:S05]  /*79b0*/  I2IP.S8.S32.SAT R7, R29, R28, R7 ;  /* 0x0000001c1d077239 */ /* 0x000fea0000001407 */
        /* <DEDUP_REMOVED lines=10> */
[----:B------:R-:W-:Y:S02]  /*7a60*/  UIADD3 UR9, UPT, UPT, UR49, 0x40, URZ ;  /* 0x0000004031097890 */ /* 0x000fe4000fffe0ff */
[----:B------:R-:W-:Y:S01]  /*7a70*/  UIADD3 UR8, UPT, UPT, UR44, 0x3200, URZ ;  /* 0x000032002c087890 */ /* 0x000fe2000fffe0ff */
[----:B------:R-:W-:Y:S01]  /*7a80*/  UMOV UR10, UR50 ;  /* 0x00000032000a7c82 */ /* 0x000fe20008000000 */
[----:B------:R-:W-:Y:S01]  /*7a90*/  UMOV UR11, UR36 ;  /* 0x00000024000b7c82 */ /* 0x000fe20008000000 */
[----:B--2---:R-:W-:Y:S04]  /*7aa0*/  UIADD3 UR4, UP0, UPT, UR6, 0x680, URZ ;  /* 0x0000068006047890 */ /* 0x004fe8000ff1e0ff */
[----:B------:R-:W-:Y:S09]  /*7ab0*/  UIADD3.X UR5, UPT, UPT, URZ, UR7, URZ, UP0, !UPT ;  /* 0x00000007ff057290 */ /* 0x000ff200087fe4ff */
[----:B------:R2:W-:Y:S01]  /*7ac0*/  UTMASTG.3D [UR8], [UR4] ;  /* 0x00000008040073b5 */ /* 0x0005e20008010000 */
[----:B------:R0:W-:Y:S01]  /*7ad0*/  UTMACMDFLUSH ;  /* 0x00000000000079b7 */ /* 0x0001e20000000000 */
[----:B--2---:R-:W-:Y:S04]  /*7ae0*/  DEPBAR.LE SB0, 0x1 ;  /* 0x000080400000791a */ /* 0x004fe80000000000 */
.L_x_115:
[----:B------:R-:W-:Y:S05]  /*7af0*/  BSYNC.RECONVERGENT B0 ;  /* 0x0000000000007941 */ /* 0x000fea0003800200 */
.L_x_114:
[----:B------:R-:W-:Y:S01]  /*7b00*/  R2UR UR4, R76 ;  /* 0x000000004c0472ca */ /* 0x000fe200000e0000 */
[----:B------:R-:W-:Y:S01]  /*7b10*/  BAR.SYNC.DEFER_BLOCKING 0x1, 0x80 ;  /* 0x0042000000007b1d */ /* 0x000fe20000010000 */
[----:B------:R-:W-:Y:S01]  /*7b20*/  ISETP.NE.AND P0, PT, R78, 0x2, PT ;  /* 0x000000024e00780c */ /* 0x000fe20003f05270 */
[----:B------:R-:W-:Y:S01]  /*7b30*/  UISETP.NE.AND UP0, UPT, UR46, URZ, UPT ;  /* 0x000000ff2e00728c */ /* 0x000fe2000bf05270 */
[----:B------:R-:W-:Y:S01]  /*7b40*/  ISETP.NE.AND P1, PT, R36, 0x4, PT ;  /* 0x000000042400780c */ /* 0x000fe20003f25270 */
[----:B------:R-:W-:Y:S01]  /*7b50*/  UIADD3 UR26, UPT, UPT, UR37, UR63, URZ ;  /* 0x0000003f251a7290 */ /* 0x000fe2000fffe0ff */
[----:B------:R-:W-:Y:S02]  /*7b60*/  SEL R2, RZ, 0x1, P0 ;  /* 0x00000001ff027807 */ /* 0x000fe40000000000 */
[----:B------:R-:W-:Y:S02]  /*7b70*/  SEL R0, RZ, 0x1, P1 ;  /* 0x00000001ff007807 */ /* 0x000fe40000800000 */
[----:B------:R-:W-:Y:S02]  /*7b80*/  LOP3.LUT R82, R82, R2, RZ, 0x3c, !PT ;  /* 0x0000000252527212 */ /* 0x000fe400078e3cff */
[----:B------:R-:W-:Y:S01]  /*7b90*/  LOP3.LUT R83, R83, R0, RZ, 0x3c, !PT ;  /* 0x0000000053537212 */ /* 0x000fe200078e3cff */
[----:B------:R-:W-:Y:S01]  /*7ba0*/  UIADD3 UR20, UPT, UPT, UR38, UR4, URZ ;  /* 0x0000000426147290 */ /* 0x000fe2000fffe0ff */
[----:B------:R-:W-:Y:S02]  /*7bb0*/  SEL R78, R78, RZ, P0 ;  /* 0x000000ff4e4e7207 */ /* 0x000fe40000000000 */
[----:B------:R-:W-:Y:S01]  /*7bc0*/  SEL R36, R36, RZ, P1 ;  /* 0x000000ff24247207 */ /* 0x000fe20000800000 */
[----:B------:R-:W-:Y:S01]  /*7bd0*/  UMOV UR36, UR59 ;  /* 0x0000003b00247c82 */ /* 0x000fe20008000000 */
[----:B------:R-:W-:Y:S07]  /*7be0*/  BRA.U UP0, `(.L_x_116) ;  /* 0xffffffd500787547 */ /* 0x000fee000b83ffff */
[----:B------:R-:W-:Y:S05]  /*7bf0*/  EXIT ;  /* 0x000000000000794d */ /* 0x000fea0003800000 */
.L_x_25:
[----:B---3--:R3:W4:Y:S02]  /*7c00*/  SYNCS.PHASECHK.TRANS64.TRYWAIT P0, [R0+URZ+0x120], R2 ;  /* 0x00012002000075a7 */ /* 0x00872400080011ff */
[----:B----4-:R-:W-:Y:S05]  /*7c10*/  @!P0 NANOSLEEP.SYNCS 0x989680 ;  /* 0x009896800000895d */ /* 0x010fea0003900000 */
[----:B------:R-:W4:Y:S02]  /*7c20*/  @!P0 SYNCS.PHASECHK.TRANS64 P0, [R0+URZ+0x120], R2 ;  /* 0x00012002000085a7 */ /* 0x000f2400080010ff */
[----:B----4-:R-:W-:Y:S05]  /*7c30*/  @!P0 BRA `(.L_x_25) ;  /* 0xfffffffc00f08947 */ /* 0x010fea000383ffff */
[----:B------:R-:W-:Y:S05]  /*7c40*/  BRA `(.L_x_117) ;  /* 0xffffff9c00247947 */ /* 0x000fea000383ffff */
.L_x_28:
[----:B--2---:R-:W-:-:S07]  /*7c50*/  MOV R0, UR33 ;  /* 0x0000002100007c02 */ /* 0x004fce0008000f00 */
.L_x_118:
[----:B--2---:R2:W3:Y:S02]  /*7c60*/  SYNCS.PHASECHK.TRANS64.TRYWAIT P0, [R0+URZ+0x40], R3 ;  /* 0x00004003000075a7 */ /* 0x0044e400080011ff */
[----:B---3--:R-:W-:Y:S05]  /*7c70*/  @!P0 NANOSLEEP.SYNCS 0x989680 ;  /* 0x009896800000895d */ /* 0x008fea0003900000 */
[----:B------:R-:W3:Y:S02]  /*7c80*/  @!P0 SYNCS.PHASECHK.TRANS64 P0, [R0+URZ+0x40], R3 ;  /* 0x00004003000085a7 */ /* 0x000ee400080010ff */
[----:B---3--:R-:W-:Y:S05]  /*7c90*/  @!P0 BRA `(.L_x_118) ;  /* 0xfffffffc00f08947 */ /* 0x008fea000383ffff */
[----:B------:R-:W-:Y:S05]  /*7ca0*/  BRA `(.L_x_27) ;  /* 0xffffff9c006c7947 */ /* 0x000fea000383ffff */
.L_x_35:
[----:B-1----:R-:W-:-:S07]  /*7cb0*/  MOV R0, UR17 ;  /* 0x0000001100007c02 */ /* 0x002fce0008000f00 */
.L_x_119:
[----:B-1----:R1:W2:Y:S02]  /*7cc0*/  SYNCS.PHASECHK.TRANS64.TRYWAIT P0, [R0+URZ+0x40], R3 ;  /* 0x00004003000075a7 */ /* 0x0022a400080011ff */
[----:B--2---:R-:W-:Y:S05]  /*7cd0*/  @!P0 NANOSLEEP.SYNCS 0x989680 ;  /* 0x009896800000895d */ /* 0x004fea0003900000 */
[----:B------:R-:W2:Y:S02]  /*7ce0*/  @!P0 SYNCS.PHASECHK.TRANS64 P0, [R0+URZ+0x40], R3 ;  /* 0x00004003000085a7 */ /* 0x000ea400080010ff */
[----:B--2---:R-:W-:Y:S05]  /*7cf0*/  @!P0 BRA `(.L_x_119) ;  /* 0xfffffffc00f08947 */ /* 0x004fea000383ffff */
[----:B------:R-:W-:Y:S05]  /*7d00*/  BRA `(.L_x_34) ;  /* 0xffffffa000287947 */ /* 0x000fea000383ffff */
.L_x_40:
[----:B-1----:R1:W2:Y:S02]  /*7d10*/  SYNCS.PHASECHK.TRANS64.TRYWAIT P0, [R3+URZ+0xb0], R0 ;  /* 0x0000b000030075a7 */ /* 0x0022a400080011ff */
[----:B--2---:R-:W-:Y:S05]  /*7d20*/  @!P0 NANOSLEEP.SYNCS 0x989680 ;  /* 0x009896800000895d */ /* 0x004fea0003900000 */
[----:B------:R-:W2:Y:S02]  /*7d30*/  @!P0 SYNCS.PHASECHK.TRANS64 P0, [R3+URZ+0xb0], R0 ;  /* 0x0000b000030085a7 */ /* 0x000ea400080010ff */
[----:B--2---:R-:W-:Y:S05]  /*7d40*/  @!P0 BRA `(.L_x_40) ;  /* 0xfffffffc00f08947 */ /* 0x004fea000383ffff */
[----:B------:R-:W-:Y:S05]  /*7d50*/  BRA `(.L_x_120) ;  /* 0xffffffa000cc7947 */ /* 0x000fea000383ffff */
.L_x_44:
[----:B------:R-:W-:-:S07]  /*7d60*/  MOV R0, UR4 ;  /* 0x0000000400007c02 */ /* 0x000fce0008000f00 */
.L_x_121:
[----:B-1----:R1:W2:Y:S02]  /*7d70*/  SYNCS.PHASECHK.TRANS64.TRYWAIT P0, [R0+URZ], R2 ;  /* 0x00000002000075a7 */ /* 0x0022a400080011ff */
[----:B--2---:R-:W-:Y:S05]  /*7d80*/  @!P0 NANOSLEEP.SYNCS 0x989680 ;  /* 0x009896800000895d */ /* 0x004fea0003900000 */
[----:B------:R-:W2:Y:S02]  /*7d90*/  @!P0 SYNCS.PHASECHK.TRANS64 P0, [R0+URZ], R2 ;  /* 0x00000002000085a7 */ /* 0x000ea400080010ff */
[----:B--2---:R-:W-:Y:S05]  /*7da0*/  @!P0 BRA `(.L_x_121) ;  /* 0xfffffffc00f08947 */ /* 0x004fea000383ffff */
[----:B------:R-:W-:Y:S05]  /*7db0*/  BRA `(.L_x_122) ;  /* 0xffffffa800747947 */ /* 0x000fea000383ffff */
.L_x_45:
[----:B------:R-:W-:-:S07]  /*7dc0*/  MOV R0, UR5 ;  /* 0x0000000500007c02 */ /* 0x000fce0008000f00 */
.L_x_123:
[----:B-1----:R1:W2:Y:S02]  /*7dd0*/  SYNCS.PHASECHK.TRANS64.TRYWAIT P0, [R0+URZ], R3 ;  /* 0x00000003000075a7 */ /* 0x0022a400080011ff */
[----:B--2---:R-:W-:Y:S05]  /*7de0*/  @!P0 NANOSLEEP.SYNCS 0x989680 ;  /* 0x009896800000895d */ /* 0x004fea0003900000 */
[----:B------:R-:W2:Y:S02]  /*7df0*/  @!P0 SYNCS.PHASECHK.TRANS64 P0, [R0+URZ], R3 ;  /* 0x00000003000085a7 */ /* 0x000ea400080010ff */
[----:B--2---:R-:W-:Y:S05]  /*7e00*/  @!P0 BRA `(.L_x_123) ;  /* 0xfffffffc00f08947 */ /* 0x004fea000383ffff */
[----:B------:R-:W-:Y:S05]  /*7e10*/  BRA `(.L_x_124) ;  /* 0xffffffa800807947 */ /* 0x000fea000383ffff */
.L_x_46:
[----:B------:R-:W-:-:S07]  /*7e20*/  MOV R0, UR5 ;  /* 0x0000000500007c02 */ /* 0x000fce0008000f00 */
.L_x_125:
[----:B-1----:R1:W2:Y:S02]  /*7e30*/  SYNCS.PHASECHK.TRANS64.TRYWAIT P0, [R0+URZ], R3 ;  /* 0x00000003000075a7 */ /* 0x0022a400080011ff */
[----:B--2---:R-:W-:Y:S05]  /*7e40*/  @!P0 NANOSLEEP.SYNCS 0x989680 ;  /* 0x009896800000895d */ /* 0x004fea0003900000 */
[----:B------:R-:W2:Y:S02]  /*7e50*/  @!P0 SYNCS.PHASECHK.TRANS64 P0, [R0+URZ], R3 ;  /* 0x00000003000085a7 */ /* 0x000ea400080010ff */
[----:B--2---:R-:W-:Y:S05]  /*7e60*/  @!P0 BRA `(.L_x_125) ;  /* 0xfffffffc00f08947 */ /* 0x004fea000383ffff */
[----:B------:R-:W-:Y:S05]  /*7e70*/  BRA `(.L_x_126) ;  /* 0xffffffa8008c7947 */ /* 0x000fea000383ffff */
.L_x_47:
[----:B------:R-:W-:-:S07]  /*7e80*/  MOV R0, UR5 ;  /* 0x0000000500007c02 */ /* 0x000fce0008000f00 */
.L_x_127:
[----:B-1----:R1:W2:Y:S02]  /*7e90*/  SYNCS.PHASECHK.TRANS64.TRYWAIT P0, [R0+URZ], R3 ;  /* 0x00000003000075a7 */ /* 0x0022a400080011ff */
[----:B--2---:R-:W-:Y:S05]  /*7ea0*/  @!P0 NANOSLEEP.SYNCS 0x989680 ;  /* 0x009896800000895d */ /* 0x004fea0003900000 */
[----:B------:R-:W2:Y:S02]  /*7eb0*/  @!P0 SYNCS.PHASECHK.TRANS64 P0, [R0+URZ], R3 ;  /* 0x00000003000085a7 */ /* 0x000ea400080010ff */
[----:B--2---:R-:W-:Y:S05]  /*7ec0*/  @!P0 BRA `(.L_x_127) ;  /* 0xfffffffc00f08947 */ /* 0x004fea000383ffff */
[----:B------:R-:W-:Y:S05]  /*7ed0*/  BRA `(.L_x_128) ;  /* 0xffffffa800987947 */ /* 0x000fea000383ffff */
.L_x_48:
[----:B------:R-:W-:-:S07]  /*7ee0*/  MOV R0, UR5 ;  /* 0x0000000500007c02 */ /* 0x000fce0008000f00 */
.L_x_129:
[----:B-1----:R1:W2:Y:S02]  /*7ef0*/  SYNCS.PHASECHK.TRANS64.TRYWAIT P0, [R0+URZ], R3 ;  /* 0x00000003000075a7 */ /* 0x0022a400080011ff */
[----:B--2---:R-:W-:Y:S05]  /*7f00*/  @!P0 NANOSLEEP.SYNCS 0x989680 ;  /* 0x009896800000895d */ /* 0x004fea0003900000 */
[----:B------:R-:W2:Y:S02]  /*7f10*/  @!P0 SYNCS.PHASECHK.TRANS64 P0, [R0+URZ], R3 ;  /* 0x00000003000085a7 */ /* 0x000ea400080010ff */
[----:B--2---:R-:W-:Y:S05]  /*7f20*/  @!P0 BRA `(.L_x_129) ;  /* 0xfffffffc00f08947 */ /* 0x004fea000383ffff */
[----:B------:R-:W-:Y:S05]  /*7f30*/  BRA `(.L_x_130) ;  /* 0xffffffa800a47947 */ /* 0x000fea000383ffff */
.L_x_49:
[----:B------:R-:W-:-:S07]  /*7f40*/  MOV R0, UR5 ;  /* 0x0000000500007c02 */ /* 0x000fce0008000f00 */
.L_x_131:
[----:B-1----:R1:W2:Y:S02]  /*7f50*/  SYNCS.PHASECHK.TRANS64.TRYWAIT P0, [R0+URZ], R3 ;  /* 0x00000003000075a7 */ /* 0x0022a400080011ff */
[----:B--2---:R-:W-:Y:S05]  /*7f60*/  @!P0 NANOSLEEP.SYNCS 0x989680 ;  /* 0x009896800000895d */ /* 0x004fea0003900000 */
[----:B------:R-:W2:Y:S02]  /*7f70*/  @!P0 SYNCS.PHASECHK.TRANS64 P0, [R0+URZ], R3 ;  /* 0x00000003000085a7 */ /* 0x000ea400080010ff */
[----:B--2---:R-:W-:Y:S05]  /*7f80*/  @!P0 BRA `(.L_x_131) ;  /* 0xfffffffc00f08947 */ /* 0x004fea000383ffff */
[----:B------:R-:W-:Y:S05]  /*7f90*/  BRA `(.L_x_132) ;  /* 0xffffffa800b07947 */ /* 0x000fea000383ffff */
.L_x_50:
[----:B------:R-:W-:-:S07]  /*7fa0*/  MOV R0, UR5 ;  /* 0x0000000500007c02 */ /* 0x000fce0008000f00 */
.L_x_133:
[----:B-1----:R1:W2:Y:S02]  /*7fb0*/  SYNCS.PHASECHK.TRANS64.TRYWAIT P0, [R0+URZ], R3 ;  /* 0x00000003000075a7 */ /* 0x0022a400080011ff */
[----:B--2---:R-:W-:Y:S05]  /*7fc0*/  @!P0 NANOSLEEP.SYNCS 0x989680 ;  /* 0x009896800000895d */ /* 0x004fea0003900000 */
[----:B------:R-:W2:Y:S02]  /*7fd0*/  @!P0 SYNCS.PHASECHK.TRANS64 P0, [R0+URZ], R3 ;  /* 0x00000003000085a7 */ /* 0x000ea400080010ff */
[----:B--2---:R-:W-:Y:S05]  /*7fe0*/  @!P0 BRA `(.L_x_133) ;  /* 0xfffffffc00f08947 */ /* 0x004fea000383ffff */
[----:B------:R-:W-:Y:S05]  /*7ff0*/  BRA `(.L_x_134) ;  /* 0xffffffa800bc7947 */ /* 0x000fea000383ffff */
.L_x_53:
[----:B--2---:R2:W3:Y:S02]  /*8000*/  SYNCS.PHASECHK.TRANS64.TRYWAIT P0, [R2+URZ+0x110], R4 ;  /* 0x00011004020075a7 */ /* 0x0044e400080011ff */
[----:B---3--:R-:W-:Y:S05]  /*8010*/  @!P0 NANOSLEEP.SYNCS 0x989680 ;  /* 0x009896800000895d */ /* 0x008fea0003900000 */
[----:B------:R-:W3:Y:S02]  /*8020*/  @!P0 SYNCS.PHASECHK.TRANS64 P0, [R2+URZ+0x110], R4 ;  /* 0x00011004020085a7 */ /* 0x000ee400080010ff */
[----:B---3--:R-:W-:Y:S05]  /*8030*/  @!P0 BRA `(.L_x_53) ;  /* 0xfffffffc00f08947 */ /* 0x008fea000383ffff */
[----:B------:R-:W-:Y:S05]  /*8040*/  BRA `(.L_x_135) ;  /* 0xffffffac00187947 */ /* 0x000fea000383ffff */
.L_x_54:
[----:B------:R-:W-:-:S07]  /*8050*/  MOV R2, UR4 ;  /* 0x0000000400027c02 */ /* 0x000fce0008000f00 */
.L_x_136:
[----:B--2---:R2:W3:Y:S02]  /*8060*/  SYNCS.PHASECHK.TRANS64.TRYWAIT P0, [R2+URZ+0xc0], R5 ;  /* 0x0000c005020075a7 */ /* 0x0044e400080011ff */
[----:B---3--:R-:W-:Y:S05]  /*8070*/  @!P0 NANOSLEEP.SYNCS 0x989680 ;  /* 0x009896800000895d */ /* 0x008fea0003900000 */
[----:B------:R-:W3:Y:S02]  /*8080*/  @!P0 SYNCS.PHASECHK.TRANS64 P0, [R2+URZ+0xc0], R5 ;  /* 0x0000c005020085a7 */ /* 0x000ee400080010ff */
[----:B---3--:R-:W-:Y:S05]  /*8090*/  @!P0 BRA `(.L_x_136) ;  /* 0xfffffffc00f08947 */ /* 0x008fea000383ffff */
[----:B------:R-:W-:Y:S05]  /*80a0*/  BRA `(.L_x_137) ;  /* 0xffffffac00287947 */ /* 0x000fea000383ffff */
.L_x_55:
[----:B--2---:R2:W3:Y:S02]  /*80b0*/  SYNCS.PHASECHK.TRANS64.TRYWAIT P1, [R2+URZ+0xb0], R4 ;  /* 0x0000b004020075a7 */ /* 0x0044e400080211ff */
[----:B---3--:R-:W-:Y:S05]  /*80c0*/  @!P1 NANOSLEEP.SYNCS 0x989680 ;  /* 0x009896800000995d */ /* 0x008fea0003900000 */
[----:B------:R-:W3:Y:S02]  /*80d0*/  @!P1 SYNCS.PHASECHK.TRANS64 P1, [R2+URZ+0xb0], R4 ;  /* 0x0000b004020095a7 */ /* 0x000ee400080210ff */
[----:B---3--:R-:W-:Y:S05]  /*80e0*/  @!P1 BRA `(.L_x_55) ;  /* 0xfffffffc00f09947 */ /* 0x008fea000383ffff */
[----:B------:R-:W-:Y:S05]  /*80f0*/  BRA `(.L_x_138) ;  /* 0xffffffac00587947 */ /* 0x000fea000383ffff */
.L_x_58:
[----:B------:R-:W-:-:S07]  /*8100*/  MOV R0, UR4 ;  /* 0x0000000400007c02 */ /* 0x000fce0008000f00 */
.L_x_139:
[----:B--2---:R2:W3:Y:S02]  /*8110*/  SYNCS.PHASECHK.TRANS64.TRYWAIT P0, [R0+URZ+0xc0], R2 ;  /* 0x0000c002000075a7 */ /* 0x0044e400080011ff */
[----:B---3--:R-:W-:Y:S05]  /*8120*/  @!P0 NANOSLEEP.SYNCS 0x989680 ;  /* 0x009896800000895d */ /* 0x008fea0003900000 */
[----:B------:R-:W3:Y:S02]  /*8130*/  @!P0 SYNCS.PHASECHK.TRANS64 P0, [R0+URZ+0xc0], R2 ;  /* 0x0000c002000085a7 */ /* 0x000ee400080010ff */
[----:B---3--:R-:W-:Y:S05]  /*8140*/  @!P0 BRA `(.L_x_139) ;  /* 0xfffffffc00f08947 */ /* 0x008fea000383ffff */
[----:B------:R-:W-:Y:S05]  /*8150*/  BRA `(.L_x_57) ;  /* 0xffffffac00ac7947 */ /* 0x000fea000383ffff */
.L_x_65:
[----:B-1----:R1:W2:Y:S02]  /*8160*/  SYNCS.PHASECHK.TRANS64.TRYWAIT P1, [R0+URZ+0xb0], R2 ;  /* 0x0000b002000075a7 */ /* 0x0022a400080211ff */
[----:B--2---:R-:W-:Y:S05]  /*8170*/  @!P1 NANOSLEEP.SYNCS 0x989680 ;  /* 0x009896800000995d */ /* 0x004fea0003900000 */
[----:B------:R-:W2:Y:S02]  /*8180*/  @!P1 SYNCS.PHASECHK.TRANS64 P1, [R0+URZ+0xb0], R2 ;  /* 0x0000b002000095a7 */ /* 0x000ea400080210ff */
[----:B--2---:R-:W-:Y:S05]  /*8190*/  @!P1 BRA `(.L_x_65) ;  /* 0xfffffffc00f09947 */ /* 0x004fea000383ffff */
[----:B------:R-:W-:Y:S05]  /*81a0*/  BRA `(.L_x_140) ;  /* 0xffffffb400207947 */ /* 0x000fea000383ffff */
.L_x_66:
[----:B------:R-:W-:-:S07]  /*81b0*/  MOV R2, UR31 ;  /* 0x0000001f00027c02 */ /* 0x000fce0008000f00 */
.L_x_141:
[----:B-1----:R1:W2:Y:S02]  /*81c0*/  SYNCS.PHASECHK.TRANS64.TRYWAIT P0, [R2+URZ+0xf0], R0 ;  /* 0x0000f000020075a7 */ /* 0x0022a400080011ff */
[----:B--2---:R-:W-:Y:S05]  /*81d0*/  @!P0 NANOSLEEP.SYNCS 0x989680 ;  /* 0x009896800000895d */ /* 0x004fea0003900000 */
[----:B------:R-:W2:Y:S02]  /*81e0*/  @!P0 SYNCS.PHASECHK.TRANS64 P0, [R2+URZ+0xf0], R0 ;  /* 0x0000f000020085a7 */ /* 0x000ea400080010ff */
[----:B--2---:R-:W-:Y:S05]  /*81f0*/  @!P0 BRA `(.L_x_141) ;  /* 0xfffffffc00f08947 */ /* 0x004fea000383ffff */
[----:B------:R-:W-:Y:S05]  /*8200*/  BRA `(.L_x_142) ;  /* 0xffffffb400707947 */ /* 0x000fea000383ffff */
.L_x_69:
[----:B------:R-:W-:Y:S07]  /*8210*/  MOV R0, UR5 ;  /* 0x0000000500007c02 */ /* 0x000fee0008000f00 */
.L_x_143:
[----:B-1----:R1:W2:Y:S02]  /*8220*/  SYNCS.PHASECHK.TRANS64.TRYWAIT P0, [R0+URZ], R2 ;  /* 0x00000002000075a7 */ /* 0x0022a400080011ff */
[----:B--2---:R-:W-:Y:S05]  /*8230*/  @!P0 NANOSLEEP.SYNCS 0x989680 ;  /* 0x009896800000895d */ /* 0x004fea0003900000 */
[----:B------:R-:W2:Y:S02]  /*8240*/  @!P0 SYNCS.PHASECHK.TRANS64 P0, [R0+URZ], R2 ;  /* 0x00000002000085a7 */ /* 0x000ea400080010ff */
[----:B--2---:R-:W-:Y:S05]  /*8250*/  @!P0 BRA `(.L_x_143) ;  /* 0xfffffffc00f08947 */ /* 0x004fea000383ffff */
[----:B------:R-:W-:Y:S05]  /*8260*/  BRA `(.L_x_68) ;  /* 0xffffffb4008c7947 */ /* 0x000fea000383ffff */
.L_x_72:
[----:B------:R-:W-:-:S07]  /*8270*/  MOV R0, UR4 ;  /* 0x0000000400007c02 */ /* 0x000fce0008000f00 */
.L_x_144:
[----:B--2---:R2:W4:Y:S02]  /*8280*/  SYNCS.PHASECHK.TRANS64.TRYWAIT P0, [R0+URZ], R2 ;  /* 0x00000002000075a7 */ /* 0x00452400080011ff */
[----:B----4-:R-:W-:Y:S05]  /*8290*/  @!P0 NANOSLEEP.SYNCS 0x989680 ;  /* 0x009896800000895d */ /* 0x010fea0003900000 */
[----:B------:R-:W4:Y:S02]  /*82a0*/  @!P0 SYNCS.PHASECHK.TRANS64 P0, [R0+URZ], R2 ;  /* 0x00000002000085a7 */ /* 0x000f2400080010ff */
[----:B----4-:R-:W-:Y:S05]  /*82b0*/  @!P0 BRA `(.L_x_144) ;  /* 0xfffffffc00f08947 */ /* 0x010fea000383ffff */
[----:B------:R-:W-:Y:S05]  /*82c0*/  BRA `(.L_x_145) ;  /* 0xffffffb800687947 */ /* 0x000fea000383ffff */
.L_x_73:
[----:B------:R-:W-:-:S07]  /*82d0*/  MOV R0, UR5 ;  /* 0x0000000500007c02 */ /* 0x000fce0008000f00 */
.L_x_146:
[----:B-1----:R1:W2:Y:S02]  /*82e0*/  SYNCS.PHASECHK.TRANS64.TRYWAIT P0, [R0+URZ], R3 ;  /* 0x00000003000075a7 */ /* 0x0022a400080011ff */
[----:B--2---:R-:W-:Y:S05]  /*82f0*/  @!P0 NANOSLEEP.SYNCS 0x989680 ;  /* 0x009896800000895d */ /* 0x004fea0003900000 */
[----:B------:R-:W2:Y:S02]  /*8300*/  @!P0 SYNCS.PHASECHK.TRANS64 P0, [R0+URZ], R3 ;  /* 0x00000003000085a7 */ /* 0x000ea400080010ff */
[----:B--2---:R-:W-:Y:S05]  /*8310*/  @!P0 BRA `(.L_x_146) ;  /* 0xfffffffc00f08947 */ /* 0x004fea000383ffff */
[----:B------:R-:W-:Y:S05]  /*8320*/  BRA `(.L_x_147) ;  /* 0xffffffb800747947 */ /* 0x000fea000383ffff */
.L_x_74:
[----:B------:R-:W-:-:S07]  /*8330*/  MOV R0, UR5 ;  /* 0x0000000500007c02 */ /* 0x000fce0008000f00 */
.L_x_148:
[----:B-1----:R1:W2:Y:S02]  /*8340*/  SYNCS.PHASECHK.TRANS64.TRYWAIT P0, [R0+URZ], R3 ;  /* 0x00000003000075a7 */ /* 0x0022a400080011ff */
[----:B--2---:R-:W-:Y:S05]  /*8350*/  @!P0 NANOSLEEP.SYNCS 0x989680 ;  /* 0x009896800000895d */ /* 0x004fea0003900000 */
[----:B------:R-:W2:Y:S02]  /*8360*/  @!P0 SYNCS.PHASECHK.TRANS64 P0, [R0+URZ], R3 ;  /* 0x00000003000085a7 */ /* 0x000ea400080010ff */
[----:B--2---:R-:W-:Y:S05]  /*8370*/  @!P0 BRA `(.L_x_148) ;  /* 0xfffffffc00f08947 */ /* 0x004fea000383ffff */
[----:B------:R-:W-:Y:S05]  /*8380*/  BRA `(.L_x_149) ;  /* 0xffffffb800807947 */ /* 0x000fea000383ffff */
.L_x_75:
[----:B-1----:R-:W-:-:S07]  /*8390*/  MOV R0, UR4 ;  /* 0x0000000400007c02 */ /* 0x002fce0008000f00 */
.L_x_150:
[----:B-1----:R1:W2:Y:S02]  /*83a0*/  SYNCS.PHASECHK.TRANS64.TRYWAIT P0, [R0+URZ], R2 ;  /* 0x00000002000075a7 */ /* 0x0022a400080011ff */
[----:B--2---:R-:W-:Y:S05]  /*83b0*/  @!P0 NANOSLEEP.SYNCS 0x989680 ;  /* 0x009896800000895d */ /* 0x004fea0003900000 */
[----:B------:R-:W2:Y:S02]  /*83c0*/  @!P0 SYNCS.PHASECHK.TRANS64 P0, [R0+URZ], R2 ;  /* 0x00000002000085a7 */ /* 0x000ea400080010ff */
[----:B--2---:R-:W-:Y:S05]  /*83d0*/  @!P0 BRA `(.L_x_150) ;  /* 0xfffffffc00f08947 */ /* 0x004fea000383ffff */
[----:B------:R-:W-:Y:S05]  /*83e0*/  BRA `(.L_x_151) ;  /* 0xffffffb8008c7947 */ /* 0x000fea000383ffff */
.L_x_80:
[----:B--2---:R2:W3:Y:S02]  /*83f0*/  SYNCS.PHASECHK.TRANS64.TRYWAIT P0, [R8+URZ+0xb0], R0 ;  /* 0x0000b000080075a7 */ /* 0x0044e400080011ff */
[----:B---3--:R-:W-:Y:S05]  /*8400*/  @!P0 NANOSLEEP.SYNCS 0x989680 ;  /* 0x009896800000895d */ /* 0x008fea0003900000 */
[----:B------:R-:W3:Y:S02]  /*8410*/  @!P0 SYNCS.PHASECHK.TRANS64 P0, [R8+URZ+0xb0], R0 ;  /* 0x0000b000080085a7 */ /* 0x000ee400080010ff */
[----:B---3--:R-:W-:Y:S05]  /*8420*/  @!P0 BRA `(.L_x_80) ;  /* 0xfffffffc00f08947 */ /* 0x008fea000383ffff */
[----:B------:R-:W-:Y:S05]  /*8430*/  BRA `(.L_x_152) ;  /* 0xffffffbc00b87947 */ /* 0x000fea000383ffff */
.L_x_83:
[----:B--2---:R-:W-:Y:S07]  /*8440*/  MOV R0, UR21 ;  /* 0x0000001500007c02 */ /* 0x004fee0008000f00 */
.L_x_153:
[----:B--2---:R2:W3:Y:S02]  /*8450*/  SYNCS.PHASECHK.TRANS64.TRYWAIT P1, [R0+URZ+0xa8], R2 ;  /* 0x0000a802000075a7 */ /* 0x0044e400080211ff */
[----:B---3--:R-:W-:Y:S05]  /*8460*/  @!P1 NANOSLEEP.SYNCS 0x989680 ;  /* 0x009896800000995d */ /* 0x008fea0003900000 */
[----:B------:R-:W3:Y:S02]  /*8470*/  @!P1 SYNCS.PHASECHK.TRANS64 P1, [R0+URZ+0xa8], R2 ;  /* 0x0000a802000095a7 */ /* 0x000ee400080210ff */
[----:B---3--:R-:W-:Y:S05]  /*8480*/  @!P1 BRA `(.L_x_153) ;  /* 0xfffffffc00f09947 */ /* 0x008fea000383ffff */
[----:B------:R-:W-:Y:S05]  /*8490*/  BRA `(.L_x_82) ;  /* 0xffffffc400347947 */ /* 0x000fea000383ffff */
.L_x_86:
[----:B--2---:R-:W-:Y:S07]  /*84a0*/  MOV R0, UR21 ;  /* 0x0000001500007c02 */ /* 0x004fee0008000f00 */
.L_x_154:
[----:B--2---:R2:W3:Y:S02]  /*84b0*/  SYNCS.PHASECHK.TRANS64.TRYWAIT P0, [R0+URZ+0x90], R4 ;  /* 0x00009004000075a7 */ /* 0x0044e400080011ff */
[----:B---3--:R-:W-:Y:S05]  /*84c0*/  @!P0 NANOSLEEP.SYNCS 0x989680 ;  /* 0x009896800000895d */ /* 0x008fea0003900000 */
[----:B------:R-:W3:Y:S02]  /*84d0*/  @!P0 SYNCS.PHASECHK.TRANS64 P0, [R0+URZ+0x90], R4 ;  /* 0x00009004000085a7 */ /* 0x000ee400080010ff */
[----:B---3--:R-:W-:Y:S05]  /*84e0*/  @!P0 BRA `(.L_x_154) ;  /* 0xfffffffc00f08947 */ /* 0x008fea000383ffff */
[----:B------:R-:W-:Y:S05]  /*84f0*/  BRA `(.L_x_155) ;  /* 0xffffffc4008c7947 */ /* 0x000fea000383ffff */
.L_x_87:
[----:B------:R-:W-:Y:S07]  /*8500*/  MOV R0, UR21 ;  /* 0x0000001500007c02 */ /* 0x000fee0008000f00 */
.L_x_156:
[----:B--2---:R2:W3:Y:S02]  /*8510*/  SYNCS.PHASECHK.TRANS64.TRYWAIT P0, [R0+URZ+0x98], R4 ;  /* 0x00009804000075a7 */ /* 0x0044e400080011ff */
[----:B---3--:R-:W-:Y:S05]  /*8520*/  @!P0 NANOSLEEP.SYNCS 0x989680 ;  /* 0x009896800000895d */ /* 0x008fea0003900000 */
[----:B------:R-:W3:Y:S02]  /*8530*/  @!P0 SYNCS.PHASECHK.TRANS64 P0, [R0+URZ+0x98], R4 ;  /* 0x00009804000085a7 */ /* 0x000ee400080010ff */
[----:B---3--:R-:W-:Y:S05]  /*8540*/  @!P0 BRA `(.L_x_156) ;  /* 0xfffffffc00f08947 */ /* 0x008fea000383ffff */
[----:B------:R-:W-:Y:S05]  /*8550*/  BRA `(.L_x_157) ;  /* 0xffffffc400d07947 */ /* 0x000fea000383ffff */
.L_x_89:
[----:B------:R-:W-:-:S07]  /*8560*/  MOV R0, UR21 ;  /* 0x0000001500007c02 */ /* 0x000fce0008000f00 */
.L_x_158:
[----:B---3--:R3:W4:Y:S02]  /*8570*/  SYNCS.PHASECHK.TRANS64.TRYWAIT P0, [R0+URZ+0x90], R2 ;  /* 0x00009002000075a7 */ /* 0x00872400080011ff */
[----:B----4-:R-:W-:Y:S05]  /*8580*/  @!P0 NANOSLEEP.SYNCS 0x989680 ;  /* 0x009896800000895d */ /* 0x010fea0003900000 */
[----:B------:R-:W4:Y:S02]  /*8590*/  @!P0 SYNCS.PHASECHK.TRANS64 P0, [R0+URZ+0x90], R2 ;  /* 0x00009002000085a7 */ /* 0x000f2400080010ff */
[----:B----4-:R-:W-:Y:S05]  /*85a0*/  @!P0 BRA `(.L_x_158) ;  /* 0xfffffffc00f08947 */ /* 0x010fea000383ffff */
[----:B------:R-:W-:Y:S05]  /*85b0*/  BRA `(.L_x_159) ;  /* 0xffffffc800447947 */ /* 0x000fea000383ffff */
.L_x_91:
[----:B-1----:R1:W2:Y:S02]  /*85c0*/  SYNCS.PHASECHK.TRANS64.TRYWAIT P0, [R3+URZ+0xb0], R0 ;  /* 0x0000b000030075a7 */ /* 0x0022a400080011ff */
[----:B--2---:R-:W-:Y:S05]  /*85d0*/  @!P0 NANOSLEEP.SYNCS 0x989680 ;  /* 0x009896800000895d */ /* 0x004fea0003900000 */
[----:B------:R-:W2:Y:S02]  /*85e0*/  @!P0 SYNCS.PHASECHK.TRANS64 P0, [R3+URZ+0xb0], R0 ;  /* 0x0000b000030085a7 */ /* 0x000ea400080010ff */
[----:B--2---:R-:W-:Y:S05]  /*85f0*/  @!P0 BRA `(.L_x_91) ;  /* 0xfffffffc00f08947 */ /* 0x004fea000383ffff */
[----:B------:R-:W-:Y:S05]  /*8600*/  BRA `(.L_x_160) ;  /* 0xffffffcc00047947 */ /* 0x000fea000383ffff */
.L_x_102:
[----:B-1----:R1:W2:Y:S02]  /*8610*/  SYNCS.PHASECHK.TRANS64.TRYWAIT P1, [R3+URZ+0x80], R0 ;  /* 0x00008000030075a7 */ /* 0x0022a400080211ff */
[----:B--2---:R-:W-:Y:S05]  /*8620*/  @!P1 NANOSLEEP.SYNCS 0x989680 ;  /* 0x009896800000995d */ /* 0x004fea0003900000 */
[----:B------:R-:W2:Y:S02]  /*8630*/  @!P1 SYNCS.PHASECHK.TRANS64 P1, [R3+URZ+0x80], R0 ;  /* 0x00008000030095a7 */ /* 0x000ea400080210ff */
[----:B--2---:R-:W-:Y:S05]  /*8640*/  @!P1 BRA `(.L_x_102) ;  /* 0xfffffffc00f09947 */ /* 0x004fea000383ffff */
[----:B------:R-:W-:Y:S05]  /*8650*/  BRA `(.L_x_101) ;  /* 0xffffffd800747947 */ /* 0x000fea000383ffff */
.L_x_104:
[----:B-1----:R1:W2:Y:S02]  /*8660*/  SYNCS.PHASECHK.TRANS64.TRYWAIT P0, [R43+URZ+0xd0], R4 ;  /* 0x0000d0042b0075a7 */ /* 0x0022a400080011ff */
[----:B--2---:R-:W-:Y:S05]  /*8670*/  @!P0 NANOSLEEP.SYNCS 0x989680 ;  /* 0x009896800000895d */ /* 0x004fea0003900000 */
[----:B------:R-:W2:Y:S02]  /*8680*/  @!P0 SYNCS.PHASECHK.TRANS64 P0, [R43+URZ+0xd0], R4 ;  /* 0x0000d0042b0085a7 */ /* 0x000ea400080010ff */
[----:B--2---:R-:W-:Y:S05]  /*8690*/  @!P0 BRA `(.L_x_104) ;  /* 0xfffffffc00f08947 */ /* 0x004fea000383ffff */
[----:B------:R-:W-:Y:S05]  /*86a0*/  BRA `(.L_x_103) ;  /* 0xffffffd800c87947 */ /* 0x000fea000383ffff */
.L_x_112:
[----:B--2---:R2:W3:Y:S02]  /*86b0*/  SYNCS.PHASECHK.TRANS64.TRYWAIT P0, [R3+URZ+0x80], R0 ;  /* 0x00008000030075a7 */ /* 0x0044e400080011ff */
[----:B---3--:R-:W-:Y:S05]  /*86c0*/  @!P0 NANOSLEEP.SYNCS 0x989680 ;  /* 0x009896800000895d */ /* 0x008fea0003900000 */
[----:B------:R-:W3:Y:S02]  /*86d0*/  @!P0 SYNCS.PHASECHK.TRANS64 P0, [R3+URZ+0x80], R0 ;  /* 0x00008000030085a7 */ /* 0x000ee400080010ff */
[----:B---3--:R-:W-:Y:S05]  /*86e0*/  @!P0 BRA `(.L_x_112) ;  /* 0xfffffffc00f08947 */ /* 0x008fea000383ffff */
[----:B------:R-:W-:Y:S05]  /*86f0*/  BRA `(.L_x_111) ;  /* 0xffffffe400bc7947 */ /* 0x000fea000383ffff */
        .weak           $__internal_0_$__cuda_sm10x_tcgen05_guardrail_trap_col_being_dealloced_not_returned_by_alloc
        .type           $__internal_0_$__cuda_sm10x_tcgen05_guardrail_trap_col_being_dealloced_not_returned_by_alloc,@function
        .size           $__internal_0_$__cuda_sm10x_tcgen05_guardrail_trap_col_being_dealloced_not_returned_by_alloc,($__internal_1_$__cuda_sm10x_tcgen05_guardrail_trap_phase_invalid_during_alloc - $__internal_0_$__cuda_sm10x_tcgen05_guardrail_trap_col_being_dealloced_not_returned_by_alloc)
$__internal_0_$__cuda_sm10x_tcgen05_guardrail_trap_col_being_dealloced_not_returned_by_alloc:
[----:B------:R-:W-:Y:S05]  /*8700*/  BPT.TRAP 0x1 ;  /* 0x000000040000795c */ /* 0x000fea0000300000 */
[----:B------:R-:W-:-:S04]  /*8710*/  HFMA2 R3, -RZ, RZ, 0, 0 ;  /* 0x00000000ff037431 */ /* 0x000fc800000001ff */
[----:B------:R-:W-:Y:S05]  /*8720*/  RET.REL.NODEC R2 `(_ZN7cutlass13device_kernelINS_4gemm6kernel13GemmUniversalIN4cute5tupleIJiiiiEEENS1_10collective13CollectiveMmaINS1_35MainloopSm100TmaUmmaWarpSpecializedILi8ELi2ELi4ENS5_IJNS4_1CILi2EEENSA_ILi1EEESC_EEEEENS5_IJNSA_ILi64EEENSA_ILi128EEESG_EEEaNS5_IJlSC_lEEEaSI_NS4_8TiledMMAINS4_8MMA_AtomIJNS4_15SM100_MMA_S8_SSIaaiLi64ELi128ELNS4_4UMMA5MajorE0ELSN_0ELNSM_8SaturateE0EEEEEENS4_6LayoutINS5_IJSC_SC_SC_EEENS5_IJNSA_ILi0EEEST_ST_EEEEENS5_IJNS4_10UnderscoreESW_SW_EEEEENS4_13SM90_TMA_LOADENS4_14ComposedLayoutINS4_7SwizzleILi3ELi4ELi3EEENS4_18smem_ptr_flag_bitsILi8EEENSR_INS5_IJNSA_ILi8EEESG_EEENS5_IJSG_SC_EEEEEEEvNS4_8identityENS4_23SM90_TMA_LOAD_MULTICASTES19_vS1A_EENS_8epilogue10collective18CollectiveEpilogueINS1D_23Sm100TmaWarpSpecializedILi2ELi2ELi32ELb0ELb0EEEJSH_NS5_IJNSR_ISF_SC_EES1I_EEEaSI_aSI_NS1D_6fusion15FusionCallbacksIS1H_NS1K_17LinearCombinationIaiaiLNS_15FloatRoundStyleE2EEESH_S1J_JEEENS4_5SM1004TMEM4LOAD26SM100_TMEM_LOAD_16dp32b32xESZ_NS10_INS11_ILi2ELi4ELi3EEES14_NSR_INS5_IJS15_SF_EEENS5_IJSF_SC_EEEEEEENS4_39AutoVectorizingCopyWithAssumedAlignmentILi128EEENS4_14SM90_TMA_STOREES1Y_S20_S20_EEEvvEEEEvNT_6ParamsE) ;  /* 0xffffff7802347950 */ /* 0x000fea0003c3ffff */
        .weak           $__internal_1_$__cuda_sm10x_tcgen05_guardrail_trap_phase_invalid_during_alloc
        .type           $__internal_1_$__cuda_sm10x_tcgen05_guardrail_trap_phase_invalid_during_alloc,@function
        .size           $__internal_1_$__cuda_sm10x_tcgen05_guardrail_trap_phase_invalid_during_alloc,($__internal_2_$__cuda_sm10x_tcgen05_guardrail_trap_unallocated_columns_being_dealloced - $__internal_1_$__cuda_sm10x_tcgen05_guardrail_trap_phase_invalid_during_alloc)
$__internal_1_$__cuda_sm10x_tcgen05_guardrail_trap_phase_invalid_during_alloc:
[----:B------:R-:W-:Y:S05]  /*8730*/  BPT.TRAP 0x1 ;  /* 0x000000040000795c */ /* 0x000fea0000300000 */
[----:B------:R-:W-:-:S04]  /*8740*/  MOV R5, 0x0 ;  /* 0x0000000000057802 */ /* 0x000fc80000000f00 */
[----:B------:R-:W-:Y:S05]  /*8750*/  RET.REL.NODEC R4 `(_ZN7cutlass13device_kernelINS_4gemm6kernel13GemmUniversalIN4cute5tupleIJiiiiEEENS1_10collective13CollectiveMmaINS1_35MainloopSm100TmaUmmaWarpSpecializedILi8ELi2ELi4ENS5_IJNS4_1CILi2EEENSA_ILi1EEESC_EEEEENS5_IJNSA_ILi64EEENSA_ILi128EEESG_EEEaNS5_IJlSC_lEEEaSI_NS4_8TiledMMAINS4_8MMA_AtomIJNS4_15SM100_MMA_S8_SSIaaiLi64ELi128ELNS4_4UMMA5MajorE0ELSN_0ELNSM_8SaturateE0EEEEEENS4_6LayoutINS5_IJSC_SC_SC_EEENS5_IJNSA_ILi0EEEST_ST_EEEEENS5_IJNS4_10UnderscoreESW_SW_EEEEENS4_13SM90_TMA_LOADENS4_14ComposedLayoutINS4_7SwizzleILi3ELi4ELi3EEENS4_18smem_ptr_flag_bitsILi8EEENSR_INS5_IJNSA_ILi8EEESG_EEENS5_IJSG_SC_EEEEEEEvNS4_8identityENS4_23SM90_TMA_LOAD_MULTICASTES19_vS1A_EENS_8epilogue10collective18CollectiveEpilogueINS1D_23Sm100TmaWarpSpecializedILi2ELi2ELi32ELb0ELb0EEEJSH_NS5_IJNSR_ISF_SC_EES1I_EEEaSI_aSI_NS1D_6fusion15FusionCallbacksIS1H_NS1K_17LinearCombinationIaiaiLNS_15FloatRoundStyleE2EEESH_S1J_JEEENS4_5SM1004TMEM4LOAD26SM100_TMEM_LOAD_16dp32b32xESZ_NS10_INS11_ILi2ELi4ELi3EEES14_NSR_INS5_IJS15_SF_EEENS5_IJSF_SC_EEEEEEENS4_39AutoVectorizingCopyWithAssumedAlignmentILi128EEENS4_14SM90_TMA_STOREES1Y_S20_S20_EEEvvEEEEvNT_6ParamsE) ;  /* 0xffffff7804287950 */ /* 0x000fea0003c3ffff */
        .weak           $__internal_2_$__cuda_sm10x_tcgen05_guardrail_trap_unallocated_columns_being_dealloced
        .type           $__internal_2_$__cuda_sm10x_tcgen05_guardrail_trap_unallocated_columns_being_dealloced,@function
        .size           $__internal_2_$__cuda_sm10x_tcgen05_guardrail_trap_unallocated_columns_being_dealloced,(.L_x_162 - $__internal_2_$__cuda_sm10x_tcgen05_guardrail_trap_unallocated_columns_being_dealloced)
$__internal_2_$__cuda_sm10x_tcgen05_guardrail_trap_unallocated_columns_being_dealloced:
[----:B------:R-:W-:Y:S05]  /*8760*/  BPT.TRAP 0x1 ;  /* 0x000000040000795c */ /* 0x000fea0000300000 */
[----:B------:R-:W-:-:S04]  /*8770*/  HFMA2 R3, -RZ, RZ, 0, 0 ;  /* 0x00000000ff037431 */ /* 0x000fc800000001ff */
[----:B------:R-:W-:Y:S05]  /*8780*/  RET.REL.NODEC R2 `(_ZN7cutlass13device_kernelINS_4gemm6kernel13GemmUniversalIN4cute5tupleIJiiiiEEENS1_10collective13CollectiveMmaINS1_35MainloopSm100TmaUmmaWarpSpecializedILi8ELi2ELi4ENS5_IJNS4_1CILi2EEENSA_ILi1EEESC_EEEEENS5_IJNSA_ILi64EEENSA_ILi128EEESG_EEEaNS5_IJlSC_lEEEaSI_NS4_8TiledMMAINS4_8MMA_AtomIJNS4_15SM100_MMA_S8_SSIaaiLi64ELi128ELNS4_4UMMA5MajorE0ELSN_0ELNSM_8SaturateE0EEEEEENS4_6LayoutINS5_IJSC_SC_SC_EEENS5_IJNSA_ILi0EEEST_ST_EEEEENS5_IJNS4_10UnderscoreESW_SW_EEEEENS4_13SM90_TMA_LOADENS4_14ComposedLayoutINS4_7SwizzleILi3ELi4ELi3EEENS4_18smem_ptr_flag_bitsILi8EEENSR_INS5_IJNSA_ILi8EEESG_EEENS5_IJSG_SC_EEEEEEEvNS4_8identityENS4_23SM90_TMA_LOAD_MULTICASTES19_vS1A_EENS_8epilogue10collective18CollectiveEpilogueINS1D_23Sm100TmaWarpSpecializedILi2ELi2ELi32ELb0ELb0EEEJSH_NS5_IJNSR_ISF_SC_EES1I_EEEaSI_aSI_NS1D_6fusion15FusionCallbacksIS1H_NS1K_17LinearCombinationIaiaiLNS_15FloatRoundStyleE2EEESH_S1J_JEEENS4_5SM1004TMEM4LOAD26SM100_TMEM_LOAD_16dp32b32xESZ_NS10_INS11_ILi2ELi4ELi3EEES14_NSR_INS5_IJS15_SF_EEENS5_IJSF_SC_EEEEEEENS4_39AutoVectorizingCopyWithAssumedAlignmentILi128EEENS4_14SM90_TMA_STOREES1Y_S20_S20_EEEvvEEEEvNT_6ParamsE) ;  /* 0xffffff78021c7950 */ /* 0x000fea0003c3ffff */
.L_x_161:
[----:B------:R-:W-:-:S00]  /*8790*/  BRA `(.L_x_161) ;  /* 0xfffffffc00fc7947 */ /* 0x000fc0000383ffff */
[----:B------:R-:W-:-:S00]  /*87a0*/  NOP ;  /* 0x0000000000007918 */ /* 0x000fc00000000000 */
        /* <DEDUP_REMOVED lines=13> */
.L_x_162:


//--------------------- .nv.global.init           --------------------------
	.section	.nv.global.init,"aw",@progbits
.nv.global.init:
	.type		$str$27,@object
	.size		$str$27,($str$28 - $str$27)
$str$27:
        /*0000*/ 	.byte	0x28, 0x61, 0x64, 0x64, 0x72, 0x65, 0x73, 0x73, 0x20, 0x26, 0x20, 0x6d, 0x61, 0x73, 0x6b, 0x29
        /*0010*/ 	.byte	0x20, 0x3d, 0x3d, 0x20, 0x30, 0x00
	.type		$str$28,@object
	.size		$str$28,($str$26 - $str$28)
$str$28:
        /*0016*/ 	.byte	0x2f, 0x74, 0x6d, 0x70, 0x2f, 0x63, 0x75, 0x74, 0x6c, 0x61, 0x73, 0x73, 0x5f, 0x73, 0x77, 0x65
        /*0026*/ 	.byte	0x65, 0x70, 0x5f, 0x73, 0x72, 0x63, 0x2f, 0x69, 0x6e, 0x63, 0x6c, 0x75, 0x64, 0x65, 0x2f, 0x63
        /*0036*/ 	.byte	0x75, 0x74, 0x65, 0x2f, 0x70, 0x6f, 0x69, 0x6e, 0x74, 0x65, 0x72, 0x5f, 0x66, 0x6c, 0x61, 0x67
        /*0046*/ 	.byte	0x67, 0x65, 0x64, 0x2e, 0x68, 0x70, 0x70, 0x00
	.type		$str$26,@object
	.size		$str$26,($str$25 - $str$26)
$str$26:
        /*004e*/ 	.byte	0x2f, 0x74, 0x6d, 0x70, 0x2f, 0x63, 0x75, 0x74, 0x6c, 0x61, 0x73, 0x73, 0x5f, 0x73, 0x77, 0x65
        /*005e*/ 	.byte	0x65, 0x70, 0x5f, 0x73, 0x72, 0x63, 0x2f, 0x69, 0x6e, 0x63, 0x6c, 0x75, 0x64, 0x65, 0x2f, 0x63
        /*006e*/ 	.byte	0x75, 0x74, 0x65, 0x2f, 0x61, 0x74, 0x6f, 0x6d, 0x2f, 0x63, 0x6f, 0x70, 0x79, 0x5f, 0x74, 0x72
        /*007e*/ 	.byte	0x61, 0x69, 0x74, 0x73, 0x5f, 0x73, 0x6d, 0x31, 0x30, 0x30, 0x2e, 0x68, 0x70, 0x70, 0x00
	.type		$str$25,@object
	.size		$str$25,(__unnamed_1 - $str$25)
$str$25:
        /*008d*/ 	.byte	0x28, 0x28, 0x75, 0x69, 0x6e, 0x74, 0x33, 0x32, 0x5f, 0x74, 0x28, 0x74, 0x68, 0x72, 0x65, 0x61
        /*009d*/ 	.byte	0x64, 0x49, 0x64, 0x78, 0x2e, 0x78, 0x29, 0x20, 0x2f, 0x20, 0x33, 0x32, 0x29, 0x20, 0x25, 0x20
        /*00ad*/ 	.byte	0x34, 0x29, 0x20, 0x3d, 0x3d, 0x20, 0x28, 0x28, 0x28, 0x74, 0x6d, 0x65, 0x6d, 0x5f, 0x61, 0x64
        /*00bd*/ 	.byte	0x64, 0x72, 0x20, 0x3e, 0x3e, 0x20, 0x31, 0x36, 0x29, 0x20, 0x2f, 0x20, 0x33, 0x32, 0x29, 0x20
        /*00cd*/ 	.byte	0x25, 0x20, 0x34, 0x29, 0x00
	.type		__unnamed_1,@object
	.size		__unnamed_1,(__unnamed_2 - __unnamed_1)
__unnamed_1:
        /*00d2*/ 	.byte	0x61, 0x75, 0x74, 0x6f, 0x20, 0x63, 0x75, 0x74, 0x65, 0x3a, 0x3a, 0x61, 0x73, 0x5f, 0x70, 0x6f
        /* <DEDUP_REMOVED lines=24> */
        /*0262*/ 	.byte	0x00
	.type		__unnamed_2,@object
	.size		__unnamed_2,(.L_2 - __unnamed_2)
__unnamed_2:
        /* <DEDUP_REMOVED lines=41> */
.L_2:


//--------------------- .nv.shared._ZN7cutlass13device_kernelINS_4gemm6kernel13GemmUniversalIN4cute5tupleIJiiiiEEENS1_10collective13CollectiveMmaINS1_35MainloopSm100TmaUmmaWarpSpecializedILi8ELi2ELi4ENS5_IJNS4_1CILi2EEENSA_ILi1EEESC_EEEEENS5_IJNSA_ILi64EEENSA_ILi128EEESG_EEEaNS5_IJlSC_lEEEaSI_NS4_8TiledMMAINS4_8MMA_AtomIJNS4_15SM100_MMA_S8_SSIaaiLi64ELi128ELNS4_4UMMA5MajorE0ELSN_0ELNSM_8SaturateE0EEEEEENS4_6LayoutINS5_IJSC_SC_SC_EEENS5_IJNSA_ILi0EEEST_ST_EEEEENS5_IJNS4_10UnderscoreESW_SW_EEEEENS4_13SM90_TMA_LOADENS4_14ComposedLayoutINS4_7SwizzleILi3ELi4ELi3EEENS4_18smem_ptr_flag_bitsILi8EEENSR_INS5_IJNSA_ILi8EEESG_EEENS5_IJSG_SC_EEEEEEEvNS4_8identityENS4_23SM90_TMA_LOAD_MULTICASTES19_vS1A_EENS_8epilogue10collective18CollectiveEpilogueINS1D_23Sm100TmaWarpSpecializedILi2ELi2ELi32ELb0ELb0EEEJSH_NS5_IJNSR_ISF_SC_EES1I_EEEaSI_aSI_NS1D_6fusion15FusionCallbacksIS1H_NS1K_17LinearCombinationIaiaiLNS_15FloatRoundStyleE2EEESH_S1J_JEEENS4_5SM1004TMEM4LOAD26SM100_TMEM_LOAD_16dp32b32xESZ_NS10_INS11_ILi2ELi4ELi3EEES14_NSR_INS5_IJS15_SF_EEENS5_IJSF_SC_EEEEEEENS4_39AutoVectorizingCopyWithAssumedAlignmentILi128EEENS4_14SM90_TMA_STOREES1Y_S20_S20_EEEvvEEEEvNT_6ParamsE --------------------------
	.section	.nv.shared._ZN7cutlass13device_kernelINS_4gemm6kernel13GemmUniversalIN4cute5tupleIJiiiiEEENS1_10collective13CollectiveMmaINS1_35MainloopSm100TmaUmmaWarpSpecializedILi8ELi2ELi4ENS5_IJNS4_1CILi2EEENSA_ILi1EEESC_EEEEENS5_IJNSA_ILi64EEENSA_ILi128EEESG_EEEaNS5_IJlSC_lEEEaSI_NS4_8TiledMMAINS4_8MMA_AtomIJNS4_15SM100_MMA_S8_SSIaaiLi64ELi128ELNS4_4UMMA5MajorE0ELSN_0ELNSM_8SaturateE0EEEEEENS4_6LayoutINS5_IJSC_SC_SC_EEENS5_IJNSA_ILi0EEEST_ST_EEEEENS5_IJNS4_10UnderscoreESW_SW_EEEEENS4_13SM90_TMA_LOADENS4_14ComposedLayoutINS4_7SwizzleILi3ELi4ELi3EEENS4_18smem_ptr_flag_bitsILi8EEENSR_INS5_IJNSA_ILi8EEESG_EEENS5_IJSG_SC_EEEEEEEvNS4_8identityENS4_23SM90_TMA_LOAD_MULTICASTES19_vS1A_EENS_8epilogue10collective18CollectiveEpilogueINS1D_23Sm100TmaWarpSpecializedILi2ELi2ELi32ELb0ELb0EEEJSH_NS5_IJNSR_ISF_SC_EES1I_EEEaSI_aSI_NS1D_6fusion15FusionCallbacksIS1H_NS1K_17LinearCombinationIaiaiLNS_15FloatRoundStyleE2EEESH_S1J_JEEENS4_5SM1004TMEM4LOAD26SM100_TMEM_LOAD_16dp32b32xESZ_NS10_INS11_ILi2ELi4ELi3EEES14_NSR_INS5_IJS15_SF_EEENS5_IJSF_SC_EEEEEEENS4_39AutoVectorizingCopyWithAssumedAlignmentILi128EEENS4_14SM90_TMA_STOREES1Y_S20_S20_EEEvvEEEEvNT_6ParamsE,"aw",@nobits
	.sectionflags	@""
	.align	16
	.zero		1024


//--------------------- .nv.shared.reserved.0     --------------------------
	.section	.nv.shared.reserved.0,"aw",@nobits
	.weak		__nv_reservedSMEM_offset_0_alias
	.size		__nv_reservedSMEM_offset_0_alias, 0, 64
	.other		__nv_reservedSMEM_offset_0_alias,@"STO_CUDA_RESERVED_SHARED STV_DEFAULT"
__nv_reservedSMEM_offset_0_alias:
	.zero		0
.nv.shared.reserved.0:
	.zero		64
	.weak		__nv_reservedSMEM_tcgen05_partition
	.type		__nv_reservedSMEM_tcgen05_partition,@object
	.size		__nv_reservedSMEM_tcgen05_partition,(.L_0 - __nv_reservedSMEM_tcgen05_partition)
__nv_reservedSMEM_tcgen05_partition:
	.zero		32
.L_0:


//--------------------- .nv.global                --------------------------
	.section	.nv.global,"aw",@nobits
.nv.global:
	.type		_ZN40_INTERNAL_35bbe2f9_4_k_cu_250f3c0d_308544cute1_E,@object
	.size		_ZN40_INTERNAL_35bbe2f9_4_k_cu_250f3c0d_308544cute1_E,(_ZN40_INTERNAL_35bbe2f9_4_k_cu_250f3c0d_308544cuda3std3__45__cpo6cbeginE - _ZN40_INTERNAL_35bbe2f9_4_k_cu_250f3c0d_308544cute1_E)
_ZN40_INTERNAL_35bbe2f9_4_k_cu_250f3c0d_308544cute1_E:
	.zero		1
	.type		_ZN40_INTERNAL_35bbe2f9_4_k_cu_250f3c0d_308544cuda3std3__45__cpo6cbeginE,@object
	.size		_ZN40_INTERNAL_35bbe2f9_4_k_cu_250f3c0d_308544cuda3std3__45__cpo6cbeginE,(_ZN40_INTERNAL_35bbe2f9_4_k_cu_250f3c0d_308544cuda3std3__48in_placeE - _ZN40_INTERNAL_35bbe2f9_4_k_cu_250f3c0d_308544cuda3std3__45__cpo6cbeginE)
_ZN40_INTERNAL_35bbe2f9_4_k_cu_250f3c0d_308544cuda3std3__45__cpo6cbeginE:
	.zero		1
	.type		_ZN40_INTERNAL_35bbe2f9_4_k_cu_250f3c0d_308544cuda3std3__48in_placeE,@object
	.size		_ZN40_INTERNAL_35bbe2f9_4_k_cu_250f3c0d_308544cuda3std3__48in_placeE,(_ZN40_INTERNAL_35bbe2f9_4_k_cu_250f3c0d_308544cuda3std6ranges3__45__cpo9iter_moveE - _ZN40_INTERNAL_35bbe2f9_4_k_cu_250f3c0d_308544cuda3std3__48in_placeE)
_ZN40_INTERNAL_35bbe2f9_4_k_cu_250f3c0d_308544cuda3std3__48in_placeE:
	.zero		1
	.type		_ZN40_INTERNAL_35bbe2f9_4_k_cu_250f3c0d_308544cuda3std6ranges3__45__cpo9iter_moveE,@object
	.size		_ZN40_INTERNAL_35bbe2f9_4_k_cu_250f3c0d_308544cuda3std6ranges3__45__cpo9iter_moveE,(_ZN40_INTERNAL_35bbe2f9_4_k_cu_250f3c0d_308544cuda3std3__45__cpo5beginE - _ZN40_INTERNAL_35bbe2f9_4_k_cu_250f3c0d_308544cuda3std6ranges3__45__cpo9iter_moveE)
_ZN40_INTERNAL_35bbe2f9_4_k_cu_250f3c0d_308544cuda3std6ranges3__45__cpo9iter_moveE:
	.zero		1
	.type		_ZN40_INTERNAL_35bbe2f9_4_k_cu_250f3c0d_308544cuda3std3__45__cpo5beginE,@object
	.size		_ZN40_INTERNAL_35bbe2f9_4_k_cu_250f3c0d_308544cuda3std3__45__cpo5beginE,(_ZN40_INTERNAL_35bbe2f9_4_k_cu_250f3c0d_308544cuda3std3__442_GLOBAL__N__35bbe2f9_4_k_cu_250f3c0d_308546ignoreE - _ZN40_INTERNAL_35bbe2f9_4_k_cu_250f3c0d_308544cuda3std3__45__cpo5beginE)
_ZN40_INTERNAL_35bbe2f9_4_k_cu_250f3c0d_308544cuda3std3__45__cpo5beginE:
	.zero		1
	.type		_ZN40_INTERNAL_35bbe2f9_4_k_cu_250f3c0d_308544cuda3std3__442_GLOBAL__N__35bbe2f9_4_k_cu_250f3c0d_308546ignoreE,@object
	.size		_ZN40_INTERNAL_35bbe2f9_4_k_cu_250f3c0d_308544cuda3std3__442_GLOBAL__N__35bbe2f9_4_k_cu_250f3c0d_308546ignoreE,(_ZN40_INTERNAL_35bbe2f9_4_k_cu_250f3c0d_308544cute7productE - _ZN40_INTERNAL_35bbe2f9_4_k_cu_250f3c0d_308544cuda3std3__442_GLOBAL__N__35bbe2f9_4_k_cu_250f3c0d_308546ignoreE)
_ZN40_INTERNAL_35bbe2f9_4_k_cu_250f3c0d_308544cuda3std3__442_GLOBAL__N__35bbe2f9_4_k_cu_250f3c0d_308546ignoreE:
	.zero		1
	.type		_ZN40_INTERNAL_35bbe2f9_4_k_cu_250f3c0d_308544cute7productE,@object
	.size		_ZN40_INTERNAL_35bbe2f9_4_k_cu_250f3c0d_308544cute7productE,(_ZN40_INTERNAL_35bbe2f9_4_k_cu_250f3c0d_308544cuda3std3__45__cpo3endE - _ZN40_INTERNAL_35bbe2f9_4_k_cu_250f3c0d_308544cute7productE)
_ZN40_INTERNAL_35bbe2f9_4_k_cu_250f3c0d_308544cute7productE:
	.zero		1
	.type		_ZN40_INTERNAL_35bbe2f9_4_k_cu_250f3c0d_308544cuda3std3__45__cpo3endE,@object
	.size		_ZN40_INTERNAL_35bbe2f9_4_k_cu_250f3c0d_308544cuda3std3__45__cpo3endE,(_ZN40_INTERNAL_35bbe2f9_4_k_cu_250f3c0d_308544cuda3std3__419piecewise_constructE - _ZN40_INTERNAL_35bbe2f9_4_k_cu_250f3c0d_308544cuda3std3__45__cpo3endE)
_ZN40_INTERNAL_35bbe2f9_4_k_cu_250f3c0d_308544cuda3std3__45__cpo3endE:
	.zero		1
	.type		_ZN40_INTERNAL_35bbe2f9_4_k_cu_250f3c0d_308544cuda3std3__419piecewise_constructE,@object
	.size		_ZN40_INTERNAL_35bbe2f9_4_k_cu_250f3c0d_308544cuda3std3__419piecewise_constructE,(_ZN40_INTERNAL_35bbe2f9_4_k_cu_250f3c0d_308544cuda3std3__45__cpo4cendE - _ZN40_INTERNAL_35bbe2f9_4_k_cu_250f3c0d_308544cuda3std3__419piecewise_constructE)
_ZN40_INTERNAL_35bbe2f9_4_k_cu_250f3c0d_308544cuda3std3__419piecewise_constructE:
	.zero		1
	.type		_ZN40_INTERNAL_35bbe2f9_4_k_cu_250f3c0d_308544cuda3std3__45__cpo4cendE,@object
	.size		_ZN40_INTERNAL_35bbe2f9_4_k_cu_250f3c0d_308544cuda3std3__45__cpo4cendE,(_ZN40_INTERNAL_35bbe2f9_4_k_cu_250f3c0d_308544cuda3std6ranges3__45__cpo4swapE - _ZN40_INTERNAL_35bbe2f9_4_k_cu_250f3c0d_308544cuda3std3__45__cpo4cendE)
_ZN40_INTERNAL_35bbe2f9_4_k_cu_250f3c0d_308544cuda3std3__45__cpo4cendE:
	.zero		1
	.type		_ZN40_INTERNAL_35bbe2f9_4_k_cu_250f3c0d_308544cuda3std6ranges3__45__cpo4swapE,@object
	.size		_ZN40_INTERNAL_35bbe2f9_4_k_cu_250f3c0d_308544cuda3std6ranges3__45__cpo4swapE,(.L_10 - _ZN40_INTERNAL_35bbe2f9_4_k_cu_250f3c0d_308544cuda3std6ranges3__45__cpo4swapE)
_ZN40_INTERNAL_35bbe2f9_4_k_cu_250f3c0d_308544cuda3std6ranges3__45__cpo4swapE:
	.zero		1
.L_10:


//--------------------- .nv.constant0._ZN7cutlass13device_kernelINS_4gemm6kernel13GemmUniversalIN4cute5tupleIJiiiiEEENS1_10collective13CollectiveMmaINS1_35MainloopSm100TmaUmmaWarpSpecializedILi8ELi2ELi4ENS5_IJNS4_1CILi2EEENSA_ILi1EEESC_EEEEENS5_IJNSA_ILi64EEENSA_ILi128EEESG_EEEaNS5_IJlSC_lEEEaSI_NS4_8TiledMMAINS4_8MMA_AtomIJNS4_15SM100_MMA_S8_SSIaaiLi64ELi128ELNS4_4UMMA5MajorE0ELSN_0ELNSM_8SaturateE0EEEEEENS4_6LayoutINS5_IJSC_SC_SC_EEENS5_IJNSA_ILi0EEEST_ST_EEEEENS5_IJNS4_10UnderscoreESW_SW_EEEEENS4_13SM90_TMA_LOADENS4_14ComposedLayoutINS4_7SwizzleILi3ELi4ELi3EEENS4_18smem_ptr_flag_bitsILi8EEENSR_INS5_IJNSA_ILi8EEESG_EEENS5_IJSG_SC_EEEEEEEvNS4_8identityENS4_23SM90_TMA_LOAD_MULTICASTES19_vS1A_EENS_8epilogue10collective18CollectiveEpilogueINS1D_23Sm100TmaWarpSpecializedILi2ELi2ELi32ELb0ELb0EEEJSH_NS5_IJNSR_ISF_SC_EES1I_EEEaSI_aSI_NS1D_6fusion15FusionCallbacksIS1H_NS1K_17LinearCombinationIaiaiLNS_15FloatRoundStyleE2EEESH_S1J_JEEENS4_5SM1004TMEM4LOAD26SM100_TMEM_LOAD_16dp32b32xESZ_NS10_INS11_ILi2ELi4ELi3EEES14_NSR_INS5_IJS15_SF_EEENS5_IJSF_SC_EEEEEEENS4_39AutoVectorizingCopyWithAssumedAlignmentILi128EEENS4_14SM90_TMA_STOREES1Y_S20_S20_EEEvvEEEEvNT_6ParamsE --------------------------
	.section	.nv.constant0._ZN7cutlass13device_kernelINS_4gemm6kernel13GemmUniversalIN4cute5tupleIJiiiiEEENS1_10collective13CollectiveMmaINS1_35MainloopSm100TmaUmmaWarpSpecializedILi8ELi2ELi4ENS5_IJNS4_1CILi2EEENSA_ILi1EEESC_EEEEENS5_IJNSA_ILi64EEENSA_ILi128EEESG_EEEaNS5_IJlSC_lEEEaSI_NS4_8TiledMMAINS4_8MMA_AtomIJNS4_15SM100_MMA_S8_SSIaaiLi64ELi128ELNS4_4UMMA5MajorE0ELSN_0ELNSM_8SaturateE0EEEEEENS4_6LayoutINS5_IJSC_SC_SC_EEENS5_IJNSA_ILi0EEEST_ST_EEEEENS5_IJNS4_10UnderscoreESW_SW_EEEEENS4_13SM90_TMA_LOADENS4_14ComposedLayoutINS4_7SwizzleILi3ELi4ELi3EEENS4_18smem_ptr_flag_bitsILi8EEENSR_INS5_IJNSA_ILi8EEESG_EEENS5_IJSG_SC_EEEEEEEvNS4_8identityENS4_23SM90_TMA_LOAD_MULTICASTES19_vS1A_EENS_8epilogue10collective18CollectiveEpilogueINS1D_23Sm100TmaWarpSpecializedILi2ELi2ELi32ELb0ELb0EEEJSH_NS5_IJNSR_ISF_SC_EES1I_EEEaSI_aSI_NS1D_6fusion15FusionCallbacksIS1H_NS1K_17LinearCombinationIaiaiLNS_15FloatRoundStyleE2EEESH_S1J_JEEENS4_5SM1004TMEM4LOAD26SM100_TMEM_LOAD_16dp32b32xESZ_NS10_INS11_ILi2ELi4ELi3EEES14_NSR_INS5_IJS15_SF_EEENS5_IJSF_SC_EEEEEEENS4_39AutoVectorizingCopyWithAssumedAlignmentILi128EEENS4_14SM90_TMA_STOREES1Y_S20_S20_EEEvvEEEEvNT_6ParamsE,"a",@progbits
	.sectionflags	@""
	.align	4
.nv.constant0._ZN7cutlass13device_kernelINS_4gemm6kernel13GemmUniversalIN4cute5tupleIJiiiiEEENS1_10collective13CollectiveMmaINS1_35MainloopSm100TmaUmmaWarpSpecializedILi8ELi2ELi4ENS5_IJNS4_1CILi2EEENSA_ILi1EEESC_EEEEENS5_IJNSA_ILi64EEENSA_ILi128EEESG_EEEaNS5_IJlSC_lEEEaSI_NS4_8TiledMMAINS4_8MMA_AtomIJNS4_15SM100_MMA_S8_SSIaaiLi64ELi128ELNS4_4UMMA5MajorE0ELSN_0ELNSM_8SaturateE0EEEEEENS4_6LayoutINS5_IJSC_SC_SC_EEENS5_IJNSA_ILi0EEEST_ST_EEEEENS5_IJNS4_10UnderscoreESW_SW_EEEEENS4_13SM90_TMA_LOADENS4_14ComposedLayoutINS4_7SwizzleILi3ELi4ELi3EEENS4_18smem_ptr_flag_bitsILi8EEENSR_INS5_IJNSA_ILi8EEESG_EEENS5_IJSG_SC_EEEEEEEvNS4_8identityENS4_23SM90_TMA_LOAD_MULTICASTES19_vS1A_EENS_8epilogue10collective18CollectiveEpilogueINS1D_23Sm100TmaWarpSpecializedILi2ELi2ELi32ELb0ELb0EEEJSH_NS5_IJNSR_ISF_SC_EES1I_EEEaSI_aSI_NS1D_6fusion15FusionCallbacksIS1H_NS1K_17LinearCombinationIaiaiLNS_15FloatRoundStyleE2EEESH_S1J_JEEENS4_5SM1004TMEM4LOAD26SM100_TMEM_LOAD_16dp32b32xESZ_NS10_INS11_ILi2ELi4ELi3EEES14_NSR_INS5_IJS15_SF_EEENS5_IJSF_SC_EEEEEEENS4_39AutoVectorizingCopyWithAssumedAlignmentILi128EEENS4_14SM90_TMA_STOREES1Y_S20_S20_EEEvvEEEEvNT_6ParamsE:
	.zero		2944


//--------------------- SYMBOLS --------------------------

	.type		.nv.reservedSmem.offset0,@object
	.size		.nv.reservedSmem.offset0,0x4
	.type		.nv.reservedSmem.cap,@object
	.size		.nv.reservedSmem.cap,0x4
	.type		__assertfail,@function
